// auto-generated by cutlass_sweep.conv — config: {"arch": "sm_90", "cluster_m": 1, "cluster_n": 1, "conv_kind": "fprop", "dtype": "fp16", "ndim": 3, "tile_k": 64, "tile_m": 64, "tile_n": 64}
#include "cutlass/cutlass.h"
#include "cute/tensor.hpp"
#include "cutlass/kernel_hardware_info.hpp"
#include "cutlass/conv/convolution.h"
#include "cutlass/conv/dispatch_policy.hpp"
#include "cutlass/conv/collective/collective_builder.hpp"
#include "cutlass/conv/kernel/conv_universal.hpp"
#include "cutlass/conv/device/conv_universal_adapter.hpp"
#include "cutlass/epilogue/collective/collective_builder.hpp"

using namespace cute;
using Elem = cutlass::half_t;
using Acc  = float;
using LayoutAB = cutlass::layout::TensorNDHWC;
using LayoutC  = cutlass::layout::TensorNDHWC;
constexpr auto ConvOp = cutlass::conv::Operator::kFprop;
using TileShape    = Shape<_64, _64, Shape<_64>>;
using ClusterShape = Shape<_1, _1, _1>;

using CollectiveEpilogue = typename cutlass::epilogue::collective::CollectiveBuilder<
    cutlass::arch::Sm90, cutlass::arch::OpClassTensorOp,
    TileShape, ClusterShape,
    cutlass::epilogue::collective::EpilogueTileAuto,
    Acc, Acc,
    Elem, LayoutC, 128 / cutlass::sizeof_bits<Elem>::value,
    Elem, LayoutC, 128 / cutlass::sizeof_bits<Elem>::value,
    cutlass::epilogue::collective::EpilogueScheduleAuto
  >::CollectiveOp;

using CollectiveMainloop = typename cutlass::conv::collective::CollectiveBuilder<
    cutlass::arch::Sm90, cutlass::arch::OpClassTensorOp, ConvOp,
    Elem, LayoutAB, 128 / cutlass::sizeof_bits<Elem>::value,
    Elem, LayoutAB, 128 / cutlass::sizeof_bits<Elem>::value,
    Acc,
    TileShape, ClusterShape,
    cutlass::conv::collective::StageCountAutoCarveout<
        static_cast<int>(sizeof(typename CollectiveEpilogue::SharedStorage))>,
    cutlass::conv::collective::KernelScheduleAuto
  >::CollectiveOp;

using ProblemShape = cutlass::conv::ConvProblemShape<
    ConvOp, CollectiveMainloop::DispatchPolicy::NumSpatialDimensions>;
using ConvKernel = cutlass::conv::kernel::ConvUniversal<
    ProblemShape, CollectiveMainloop, CollectiveEpilogue>;
using Conv = cutlass::conv::device::ConvUniversalAdapter<ConvKernel>;

auto* _anchor = &cutlass::device_kernel<ConvKernel>;


// ===== COMPILED SASS (sm_90a) =====

	.target	sm_90a

	.elftype	@"ET_EXEC"


//--------------------- .note.nv.tkinfo           --------------------------
	.section	.note.nv.tkinfo,"",@"SHT_NOTE"
	.sectionflags	@"SHF_NOTE_NV_TKINFO"
	.tkinfo
        /*0018*/ 	.word	0x00000002
        /*0030*/ 	.string	""
        /*0030*/ 	.string	"ptxas"
        /*0030*/ 	.string	"Cuda compilation tools, release 13.0, V13.0.88"
        /*0030*/ 	.string	"Build cuda_13.0.r13.0/compiler.36424714_0"
        /*0030*/ 	.string	"-arch sm_90a -m 64 "



//--------------------- .note.nv.cuinfo           --------------------------
	.section	.note.nv.cuinfo,"",@"SHT_NOTE"
	.sectionflags	@"SHF_NOTE_NV_CUINFO"
        /*0018*/ 	.short	0x0002
        /*001a*/ 	.short	0x005a
        /*001c*/ 	.short	0x0082
	.zero		2


//--------------------- .nv.info                  --------------------------
	.section	.nv.info,"",@"SHT_CUDA_INFO"
	.align	4


	//----- nvinfo : EIATTR_REGCOUNT
	.align		4
        /*0000*/ 	.byte	0x04, 0x2f
        /*0002*/ 	.short	(.L_12 - .L_11)
	.align		4
.L_11:
        /*0004*/ 	.word	index@(_ZN7cutlass13device_kernelINS_4conv6kernel13ConvUniversalINS1_16ConvProblemShapeILNS1_8OperatorE0ELi3EEENS1_10collective14CollectiveConvINS1_46MainloopSm90TmaGmmaWarpSpecializedImplicitGemmILS5_0ELi14ELi3EN4cute5tupleIJNSA_1CILi1EEESD_SD_EEENS1_36KernelImplicitTmaWarpSpecializedSm90ELi1EEENSB_IJNSC_ILi64EEESH_NSB_IJSH_EEEEEENS_6half_tESK_NSA_8TiledMMAINSA_8MMA_AtomIJNSA_4SM904GMMA25MMA_64x64x16_F32F16F16_SSILNSO_5MajorE0ELSQ_0ELNSO_7ScaleInE1ELSR_1EEEEEENSA_6LayoutISE_NSB_IJNSC_ILi0EEESV_SV_EEEEENSB_IJNSA_10UnderscoreESY_SY_EEEEENS7_6detail26Sm90ImplicitGemmTileTraitsINSA_20SM90_TMA_LOAD_IM2COLENSA_14ComposedLayoutINSA_7SwizzleILi3ELi4ELi3EEENSA_18smem_ptr_flag_bitsILi16EEENSU_INSB_IJNSB_IJNSC_ILi8EEES19_EEENSB_IJSH_SD_EEENSB_IJSD_NSC_ILi14EEEEEEEEENSB_IJNSB_IJSH_NSC_ILi512EEEEEENSB_IJSD_SV_EEENSB_IJSV_NSC_ILi4096EEEEEEEEEEEEEvEENS12_INSA_13SM90_TMA_LOADES1M_vEEEENS_8epilogue10collective6detail29Sm90TmaWarpSpecializedAdapterINS1S_15DefaultEpilogueISK_NSB_IJNSB_IJllllEEESD_SV_EEES1X_NS1R_6thread17LinearCombinationISK_Li1EffLNS1Y_9ScaleType4KindE0ELNS_15FloatRoundStyleE2ESK_EENS_4gemm15EpilogueDefaultEEEEEvvEEEEvNT_6ParamsE)
        /*0008*/ 	.word	0x0000003a


	//----- nvinfo : EIATTR_FRAME_SIZE
	.align		4
.L_12:
        /*000c*/ 	.byte	0x04, 0x11
        /*000e*/ 	.short	(.L_14 - .L_13)
	.align		4
.L_13:
        /*0010*/ 	.word	index@(_ZN7cutlass13device_kernelINS_4conv6kernel13ConvUniversalINS1_16ConvProblemShapeILNS1_8OperatorE0ELi3EEENS1_10collective14CollectiveConvINS1_46MainloopSm90TmaGmmaWarpSpecializedImplicitGemmILS5_0ELi14ELi3EN4cute5tupleIJNSA_1CILi1EEESD_SD_EEENS1_36KernelImplicitTmaWarpSpecializedSm90ELi1EEENSB_IJNSC_ILi64EEESH_NSB_IJSH_EEEEEENS_6half_tESK_NSA_8TiledMMAINSA_8MMA_AtomIJNSA_4SM904GMMA25MMA_64x64x16_F32F16F16_SSILNSO_5MajorE0ELSQ_0ELNSO_7ScaleInE1ELSR_1EEEEEENSA_6LayoutISE_NSB_IJNSC_ILi0EEESV_SV_EEEEENSB_IJNSA_10UnderscoreESY_SY_EEEEENS7_6detail26Sm90ImplicitGemmTileTraitsINSA_20SM90_TMA_LOAD_IM2COLENSA_14ComposedLayoutINSA_7SwizzleILi3ELi4ELi3EEENSA_18smem_ptr_flag_bitsILi16EEENSU_INSB_IJNSB_IJNSC_ILi8EEES19_EEENSB_IJSH_SD_EEENSB_IJSD_NSC_ILi14EEEEEEEEENSB_IJNSB_IJSH_NSC_ILi512EEEEEENSB_IJSD_SV_EEENSB_IJSV_NSC_ILi4096EEEEEEEEEEEEEvEENS12_INSA_13SM90_TMA_LOADES1M_vEEEENS_8epilogue10collective6detail29Sm90TmaWarpSpecializedAdapterINS1S_15DefaultEpilogueISK_NSB_IJNSB_IJllllEEESD_SV_EEES1X_NS1R_6thread17LinearCombinationISK_Li1EffLNS1Y_9ScaleType4KindE0ELNS_15FloatRoundStyleE2ESK_EENS_4gemm15EpilogueDefaultEEEEEvvEEEEvNT_6ParamsE)
        /*0014*/ 	.word	0x00000000


	//----- nvinfo : EIATTR_MIN_STACK_SIZE
	.align		4
.L_14:
        /*0018*/ 	.byte	0x04, 0x12
        /*001a*/ 	.short	(.L_16 - .L_15)
	.align		4
.L_15:
        /*001c*/ 	.word	index@(_ZN7cutlass13device_kernelINS_4conv6kernel13ConvUniversalINS1_16ConvProblemShapeILNS1_8OperatorE0ELi3EEENS1_10collective14CollectiveConvINS1_46MainloopSm90TmaGmmaWarpSpecializedImplicitGemmILS5_0ELi14ELi3EN4cute5tupleIJNSA_1CILi1EEESD_SD_EEENS1_36KernelImplicitTmaWarpSpecializedSm90ELi1EEENSB_IJNSC_ILi64EEESH_NSB_IJSH_EEEEEENS_6half_tESK_NSA_8TiledMMAINSA_8MMA_AtomIJNSA_4SM904GMMA25MMA_64x64x16_F32F16F16_SSILNSO_5MajorE0ELSQ_0ELNSO_7ScaleInE1ELSR_1EEEEEENSA_6LayoutISE_NSB_IJNSC_ILi0EEESV_SV_EEEEENSB_IJNSA_10UnderscoreESY_SY_EEEEENS7_6detail26Sm90ImplicitGemmTileTraitsINSA_20SM90_TMA_LOAD_IM2COLENSA_14ComposedLayoutINSA_7SwizzleILi3ELi4ELi3EEENSA_18smem_ptr_flag_bitsILi16EEENSU_INSB_IJNSB_IJNSC_ILi8EEES19_EEENSB_IJSH_SD_EEENSB_IJSD_NSC_ILi14EEEEEEEEENSB_IJNSB_IJSH_NSC_ILi512EEEEEENSB_IJSD_SV_EEENSB_IJSV_NSC_ILi4096EEEEEEEEEEEEEvEENS12_INSA_13SM90_TMA_LOADES1M_vEEEENS_8epilogue10collective6detail29Sm90TmaWarpSpecializedAdapterINS1S_15DefaultEpilogueISK_NSB_IJNSB_IJllllEEESD_SV_EEES1X_NS1R_6thread17LinearCombinationISK_Li1EffLNS1Y_9ScaleType4KindE0ELNS_15FloatRoundStyleE2ESK_EENS_4gemm15EpilogueDefaultEEEEEvvEEEEvNT_6ParamsE)
        /*0020*/ 	.word	0x00000000
.L_16:


//--------------------- .nv.compat                --------------------------
	.section	.nv.compat,"",@"SHT_CUDA_COMPAT_INFO"
	.align	4
        /*0000*/ 	.byte	0x02, 0x09, 0x01, 0x00, 0x02, 0x02, 0x04, 0x00, 0x02, 0x05, 0x05, 0x00, 0x03, 0x07, 0x01, 0x01
        /*0010*/ 	.byte	0x02, 0x03, 0x01, 0x00, 0x02, 0x06, 0x01, 0x00, 0x04, 0x0b, 0x08, 0x00, 0x00, 0x00, 0x00, 0x00
        /*0020*/ 	.byte	0x00, 0x00, 0x00, 0x00


//--------------------- .nv.info._ZN7cutlass13device_kernelINS_4conv6kernel13ConvUniversalINS1_16ConvProblemShapeILNS1_8OperatorE0ELi3EEENS1_10collective14CollectiveConvINS1_46MainloopSm90TmaGmmaWarpSpecializedImplicitGemmILS5_0ELi14ELi3EN4cute5tupleIJNSA_1CILi1EEESD_SD_EEENS1_36KernelImplicitTmaWarpSpecializedSm90ELi1EEENSB_IJNSC_ILi64EEESH_NSB_IJSH_EEEEEENS_6half_tESK_NSA_8TiledMMAINSA_8MMA_AtomIJNSA_4SM904GMMA25MMA_64x64x16_F32F16F16_SSILNSO_5MajorE0ELSQ_0ELNSO_7ScaleInE1ELSR_1EEEEEENSA_6LayoutISE_NSB_IJNSC_ILi0EEESV_SV_EEEEENSB_IJNSA_10UnderscoreESY_SY_EEEEENS7_6detail26Sm90ImplicitGemmTileTraitsINSA_20SM90_TMA_LOAD_IM2COLENSA_14ComposedLayoutINSA_7SwizzleILi3ELi4ELi3EEENSA_18smem_ptr_flag_bitsILi16EEENSU_INSB_IJNSB_IJNSC_ILi8EEES19_EEENSB_IJSH_SD_EEENSB_IJSD_NSC_ILi14EEEEEEEEENSB_IJNSB_IJSH_NSC_ILi512EEEEEENSB_IJSD_SV_EEENSB_IJSV_NSC_ILi4096EEEEEEEEEEEEEvEENS12_INSA_13SM90_TMA_LOADES1M_vEEEENS_8epilogue10collective6detail29Sm90TmaWarpSpecializedAdapterINS1S_15DefaultEpilogueISK_NSB_IJNSB_IJllllEEESD_SV_EEES1X_NS1R_6thread17LinearCombinationISK_Li1EffLNS1Y_9ScaleType4KindE0ELNS_15FloatRoundStyleE2ESK_EENS_4gemm15EpilogueDefaultEEEEEvvEEEEvNT_6ParamsE --------------------------
	.section	.nv.info._ZN7cutlass13device_kernelINS_4conv6kernel13ConvUniversalINS1_16ConvProblemShapeILNS1_8OperatorE0ELi3EEENS1_10collective14CollectiveConvINS1_46MainloopSm90TmaGmmaWarpSpecializedImplicitGemmILS5_0ELi14ELi3EN4cute5tupleIJNSA_1CILi1EEESD_SD_EEENS1_36KernelImplicitTmaWarpSpecializedSm90ELi1EEENSB_IJNSC_ILi64EEESH_NSB_IJSH_EEEEEENS_6half_tESK_NSA_8TiledMMAINSA_8MMA_AtomIJNSA_4SM904GMMA25MMA_64x64x16_F32F16F16_SSILNSO_5MajorE0ELSQ_0ELNSO_7ScaleInE1ELSR_1EEEEEENSA_6LayoutISE_NSB_IJNSC_ILi0EEESV_SV_EEEEENSB_IJNSA_10UnderscoreESY_SY_EEEEENS7_6detail26Sm90ImplicitGemmTileTraitsINSA_20SM90_TMA_LOAD_IM2COLENSA_14ComposedLayoutINSA_7SwizzleILi3ELi4ELi3EEENSA_18smem_ptr_flag_bitsILi16EEENSU_INSB_IJNSB_IJNSC_ILi8EEES19_EEENSB_IJSH_SD_EEENSB_IJSD_NSC_ILi14EEEEEEEEENSB_IJNSB_IJSH_NSC_ILi512EEEEEENSB_IJSD_SV_EEENSB_IJSV_NSC_ILi4096EEEEEEEEEEEEEvEENS12_INSA_13SM90_TMA_LOADES1M_vEEEENS_8epilogue10collective6detail29Sm90TmaWarpSpecializedAdapterINS1S_15DefaultEpilogueISK_NSB_IJNSB_IJllllEEESD_SV_EEES1X_NS1R_6thread17LinearCombinationISK_Li1EffLNS1Y_9ScaleType4KindE0ELNS_15FloatRoundStyleE2ESK_EENS_4gemm15EpilogueDefaultEEEEEvvEEEEvNT_6ParamsE,"",@"SHT_CUDA_INFO"
	.sectionflags	@""
	.align	4


	//----- nvinfo : EIATTR_CUDA_API_VERSION
	.align		4
        /*0000*/ 	.byte	0x04, 0x37
        /*0002*/ 	.short	(.L_18 - .L_17)
.L_17:
        /*0004*/ 	.word	0x00000082


	//----- nvinfo : EIATTR_KPARAM_INFO
	.align		4
.L_18:
        /*0008*/ 	.byte	0x04, 0x17
        /*000a*/ 	.short	(.L_20 - .L_19)
.L_19:
        /*000c*/ 	.word	0x00000000
        /*0010*/ 	.short	0x0000
        /*0012*/ 	.short	0x0070
        /*0014*/ 	.byte	0x00, 0xf0, 0x01, 0x10


	//----- nvinfo : EIATTR_SPARSE_MMA_MASK
	.align		4
.L_20:
        /*0018*/ 	.byte	0x03, 0x50
        /*001a*/ 	.short	0x0000


	//----- nvinfo : EIATTR_MAXREG_COUNT
	.align		4
        /*001c*/ 	.byte	0x03, 0x1b
        /*001e*/ 	.short	0x00ff


	//----- nvinfo : EIATTR_NUM_BARRIERS
	.align		4
        /*0020*/ 	.byte	0x02, 0x4c
        /*0022*/ 	.byte	0x01
	.zero		1


	//----- nvinfo : EIATTR_MERCURY_ISA_VERSION
	.align		4
        /*0024*/ 	.byte	0x03, 0x5f
        /*0026*/ 	.short	0x0101


	//----- nvinfo : EIATTR_COOP_GROUP_MASK_REGIDS
	.align		4
        /*0028*/ 	.byte	0x04, 0x29
        /*002a*/ 	.short	(.L_22 - .L_21)


	//   ....[0]....
.L_21:
        /*002c*/ 	.word	0xffffffff


	//   ....[1]....
        /*0030*/ 	.word	0xffffffff


	//   ....[2]....
        /*0034*/ 	.word	0xffffffff


	//----- nvinfo : EIATTR_COOP_GROUP_INSTR_OFFSETS
	.align		4
.L_22:
        /*0038*/ 	.byte	0x04, 0x28
        /*003a*/ 	.short	(.L_24 - .L_23)


	//   ....[0]....
.L_23:
        /*003c*/ 	.word	0x00000060


	//   ....[1]....
        /*0040*/ 	.word	0x00000070


	//   ....[2]....
        /*0044*/ 	.word	0x00000130


	//----- nvinfo : EIATTR_MBARRIER_INSTR_OFFSETS
	.align		4
.L_24:
        /*0048*/ 	.byte	0x04, 0x39
        /*004a*/ 	.short	(.L_26 - .L_25)


	//   ....[0]....
.L_25:
        /*004c*/ 	.word	0x00000270
        /*0050*/ 	.word	0x000000ff
        /*0054*/ 	.word	0x00038000
        /*0058*/ 	.short	0x0100
        /*005a*/ 	.byte	0x08
	.zero		1


	//   ....[1]....
        /*005c*/ 	.word	0x00000280
        /*0060*/ 	.word	0x000000ff
        /*0064*/ 	.word	0x00038070
        /*0068*/ 	.short	0x0100
        /*006a*/ 	.byte	0x08
	.zero		1


	//   ....[2]....
        /*006c*/ 	.word	0x00000290
        /*0070*/ 	.word	0x000000ff
        /*0074*/ 	.word	0x00038008
        /*0078*/ 	.short	0x0100
        /*007a*/ 	.byte	0x08
	.zero		1


	//   ....[3]....
        /*007c*/ 	.word	0x000002a0
        /*0080*/ 	.word	0x000000ff
        /*0084*/ 	.word	0x00038078
        /*0088*/ 	.short	0x0100
        /*008a*/ 	.byte	0x08
	.zero		1


	//   ....[4]....
        /*008c*/ 	.word	0x000002b0
        /*0090*/ 	.word	0x000000ff
        /*0094*/ 	.word	0x00038010
        /*0098*/ 	.short	0x0100
        /*009a*/ 	.byte	0x08
	.zero		1


	//   ....[5]....
        /*009c*/ 	.word	0x000002c0
        /*00a0*/ 	.word	0x000000ff
        /*00a4*/ 	.word	0x00038080
        /*00a8*/ 	.short	0x0100
        /*00aa*/ 	.byte	0x08
	.zero		1


	//   ....[6]....
        /*00ac*/ 	.word	0x000002d0
        /*00b0*/ 	.word	0x000000ff
        /*00b4*/ 	.word	0x00038018
        /*00b8*/ 	.short	0x0100
        /*00ba*/ 	.byte	0x08
	.zero		1


	//   ....[7]....
        /*00bc*/ 	.word	0x000002e0
        /*00c0*/ 	.word	0x000000ff
        /*00c4*/ 	.word	0x00038088
        /*00c8*/ 	.short	0x0100
        /*00ca*/ 	.byte	0x08
	.zero		1


	//   ....[8]....
        /*00cc*/ 	.word	0x000002f0
        /*00d0*/ 	.word	0x000000ff
        /*00d4*/ 	.word	0x00038020
        /*00d8*/ 	.short	0x0100
        /*00da*/ 	.byte	0x08
	.zero		1


	//   ....[9]....
        /*00dc*/ 	.word	0x00000300
        /*00e0*/ 	.word	0x000000ff
        /*00e4*/ 	.word	0x00038090
        /*00e8*/ 	.short	0x0100
        /*00ea*/ 	.byte	0x08
	.zero		1


	//   ....[10]....
        /*00ec*/ 	.word	0x00000310
        /*00f0*/ 	.word	0x000000ff
        /*00f4*/ 	.word	0x00038028
        /*00f8*/ 	.short	0x0100
        /*00fa*/ 	.byte	0x08
	.zero		1


	//   ....[11]....
        /*00fc*/ 	.word	0x00000320
        /*0100*/ 	.word	0x000000ff
        /*0104*/ 	.word	0x00038098
        /*0108*/ 	.short	0x0100
        /*010a*/ 	.byte	0x08
	.zero		1


	//   ....[12]....
        /*010c*/ 	.word	0x00000330
        /*0110*/ 	.word	0x000000ff
        /*0114*/ 	.word	0x00038030
        /*0118*/ 	.short	0x0100
        /*011a*/ 	.byte	0x08
	.zero		1


	//   ....[13]....
        /*011c*/ 	.word	0x00000340
        /*0120*/ 	.word	0x000000ff
        /*0124*/ 	.word	0x000380a0
        /*0128*/ 	.short	0x0100
        /*012a*/ 	.byte	0x08
	.zero		1


	//   ....[14]....
        /*012c*/ 	.word	0x00000350
        /*0130*/ 	.word	0x000000ff
        /*0134*/ 	.word	0x00038038
        /*0138*/ 	.short	0x0100
        /*013a*/ 	.byte	0x08
	.zero		1


	//   ....[15]....
        /*013c*/ 	.word	0x00000360
        /*0140*/ 	.word	0x000000ff
        /*0144*/ 	.word	0x000380a8
        /*0148*/ 	.short	0x0100
        /*014a*/ 	.byte	0x08
	.zero		1


	//   ....[16]....
        /*014c*/ 	.word	0x00000370
        /*0150*/ 	.word	0x000000ff
        /*0154*/ 	.word	0x00038040
        /*0158*/ 	.short	0x0100
        /*015a*/ 	.byte	0x08
	.zero		1


	//   ....[17]....
        /*015c*/ 	.word	0x00000380
        /*0160*/ 	.word	0x000000ff
        /*0164*/ 	.word	0x000380b0
        /*0168*/ 	.short	0x0100
        /*016a*/ 	.byte	0x08
	.zero		1


	//   ....[18]....
        /*016c*/ 	.word	0x00000390
        /*0170*/ 	.word	0x000000ff
        /*0174*/ 	.word	0x00038048
        /*0178*/ 	.short	0x0100
        /*017a*/ 	.byte	0x08
	.zero		1


	//   ....[19]....
        /*017c*/ 	.word	0x000003a0
        /*0180*/ 	.word	0x000000ff
        /*0184*/ 	.word	0x000380b8
        /*0188*/ 	.short	0x0100
        /*018a*/ 	.byte	0x08
	.zero		1


	//   ....[20]....
        /*018c*/ 	.word	0x000003b0
        /*0190*/ 	.word	0x000000ff
        /*0194*/ 	.word	0x00038050
        /*0198*/ 	.short	0x0100
        /*019a*/ 	.byte	0x08
	.zero		1


	//   ....[21]....
        /*019c*/ 	.word	0x000003c0
        /*01a0*/ 	.word	0x000000ff
        /*01a4*/ 	.word	0x000380c0
        /*01a8*/ 	.short	0x0100
        /*01aa*/ 	.byte	0x08
	.zero		1


	//   ....[22]....
        /*01ac*/ 	.word	0x000003d0
        /*01b0*/ 	.word	0x000000ff
        /*01b4*/ 	.word	0x00038058
        /*01b8*/ 	.short	0x0100
        /*01ba*/ 	.byte	0x08
	.zero		1


	//   ....[23]....
        /*01bc*/ 	.word	0x000003e0
        /*01c0*/ 	.word	0x000000ff
        /*01c4*/ 	.word	0x000380c8
        /*01c8*/ 	.short	0x0100
        /*01ca*/ 	.byte	0x08
	.zero		1


	//   ....[24]....
        /*01cc*/ 	.word	0x000003f0
        /*01d0*/ 	.word	0x000000ff
        /*01d4*/ 	.word	0x00038060
        /*01d8*/ 	.short	0x0100
        /*01da*/ 	.byte	0x08
	.zero		1


	//   ....[25]....
        /*01dc*/ 	.word	0x00000400
        /*01e0*/ 	.word	0x000000ff
        /*01e4*/ 	.word	0x000380d0
        /*01e8*/ 	.short	0x0100
        /*01ea*/ 	.byte	0x08
	.zero		1


	//   ....[26]....
        /*01ec*/ 	.word	0x00000410
        /*01f0*/ 	.word	0x000000ff
        /*01f4*/ 	.word	0x00038068
        /*01f8*/ 	.short	0x0100
        /*01fa*/ 	.byte	0x08
	.zero		1


	//   ....[27]....
        /*01fc*/ 	.word	0x00000420
        /*0200*/ 	.word	0x000000ff
        /*0204*/ 	.word	0x000380d8
        /*0208*/ 	.short	0x0100
        /*020a*/ 	.byte	0x08
	.zero		1


	//   ....[28]....
        /*020c*/ 	.word	0x000009f0
        /*0210*/ 	.word	0x00000006
        /*0214*/ 	.word	0x00038000
        /*0218*/ 	.short	0x010a
        /*021a*/ 	.byte	0x3f
	.zero		1


	//   ....[29]....
        /*021c*/ 	.word	0x00000d90
        /*0220*/ 	.word	0x00000008
        /*0224*/ 	.word	0x00038000
        /*0228*/ 	.short	0x010a
        /*022a*/ 	.byte	0x3f
	.zero		1


	//   ....[30]....
        /*022c*/ 	.word	0x00000fb0
        /*0230*/ 	.word	0x000000ff
        /*0234*/ 	.word	0x00000000
        /*0238*/ 	.short	0x0101
        /*023a*/ 	.byte	0x06
	.zero		1


	//   ....[31]....
        /*023c*/ 	.word	0x000011c0
        /*0240*/ 	.word	0x00000006
        /*0244*/ 	.word	0x00000000
        /*0248*/ 	.short	0x0101
        /*024a*/ 	.byte	0x3f
	.zero		1


	//   ....[32]....
        /*024c*/ 	.word	0x000039c0
        /*0250*/ 	.word	0x00000011
        /*0254*/ 	.word	0x00038070
        /*0258*/ 	.short	0x010a
        /*025a*/ 	.byte	0x3f
	.zero		1


	//   ....[33]....
        /*025c*/ 	.word	0x000041d0
        /*0260*/ 	.word	0x00000002
        /*0264*/ 	.word	0x00000000
        /*0268*/ 	.short	0x010a
        /*026a*/ 	.byte	0x3f
	.zero		1


	//   ....[34]....
        /*026c*/ 	.word	0x00004280
        /*0270*/ 	.word	0x00000002
        /*0274*/ 	.word	0x00000000
        /*0278*/ 	.short	0x010a
        /*027a*/ 	.byte	0x3f
	.zero		1


	//   ....[35]....
        /*027c*/ 	.word	0x00004330
        /*0280*/ 	.word	0x00000002
        /*0284*/ 	.word	0x00000000
        /*0288*/ 	.short	0x010a
        /*028a*/ 	.byte	0x3f
	.zero		1


	//   ....[36]....
        /*028c*/ 	.word	0x000043e0
        /*0290*/ 	.word	0x00000002
        /*0294*/ 	.word	0x00000000
        /*0298*/ 	.short	0x010a
        /*029a*/ 	.byte	0x3f
	.zero		1


	//   ....[37]....
        /*029c*/ 	.word	0x00004490
        /*02a0*/ 	.word	0x00000002
        /*02a4*/ 	.word	0x00000000
        /*02a8*/ 	.short	0x010a
        /*02aa*/ 	.byte	0x3f
	.zero		1


	//   ....[38]....
        /*02ac*/ 	.word	0x00004540
        /*02b0*/ 	.word	0x00000002
        /*02b4*/ 	.word	0x00000000
        /*02b8*/ 	.short	0x010a
        /*02ba*/ 	.byte	0x3f
	.zero		1


	//   ....[39]....
        /*02bc*/ 	.word	0x000045f0
        /*02c0*/ 	.word	0x00000002
        /*02c4*/ 	.word	0x00000000
        /*02c8*/ 	.short	0x010a
        /*02ca*/ 	.byte	0x3f
	.zero		1


	//   ....[40]....
        /*02cc*/ 	.word	0x000046a0
        /*02d0*/ 	.word	0x00000002
        /*02d4*/ 	.word	0x00000000
        /*02d8*/ 	.short	0x010a
        /*02da*/ 	.byte	0x3f
	.zero		1


	//   ....[41]....
        /*02dc*/ 	.word	0x00004750
        /*02e0*/ 	.word	0x00000002
        /*02e4*/ 	.word	0x00000000
        /*02e8*/ 	.short	0x010a
        /*02ea*/ 	.byte	0x3f
	.zero		1


	//   ....[42]....
        /*02ec*/ 	.word	0x00004800
        /*02f0*/ 	.word	0x00000002
        /*02f4*/ 	.word	0x00000000
        /*02f8*/ 	.short	0x010a
        /*02fa*/ 	.byte	0x3f
	.zero		1


	//   ....[43]....
        /*02fc*/ 	.word	0x000048b0
        /*0300*/ 	.word	0x00000002
        /*0304*/ 	.word	0x00000000
        /*0308*/ 	.short	0x010a
        /*030a*/ 	.byte	0x3f
	.zero		1


	//   ....[44]....
        /*030c*/ 	.word	0x00004960
        /*0310*/ 	.word	0x00000002
        /*0314*/ 	.word	0x00000000
        /*0318*/ 	.short	0x010a
        /*031a*/ 	.byte	0x3f
	.zero		1


	//   ....[45]....
        /*031c*/ 	.word	0x00004a10
        /*0320*/ 	.word	0x00000002
        /*0324*/ 	.word	0x00000000
        /*0328*/ 	.short	0x010a
        /*032a*/ 	.byte	0x3f
	.zero		1


	//   ....[46]....
        /*032c*/ 	.word	0x00004ac0
        /*0330*/ 	.word	0x00000003
        /*0334*/ 	.word	0x00000000
        /*0338*/ 	.short	0x010a
        /*033a*/ 	.byte	0x3f
	.zero		1


	//----- nvinfo : EIATTR_NUM_MBARRIERS
	.align		4
.L_26:
        /*033c*/ 	.byte	0x03, 0x38
        /*033e*/ 	.short	0x001c


	//----- nvinfo : EIATTR_EXIT_INSTR_OFFSETS
	.align		4
        /*0340*/ 	.byte	0x04, 0x1c
        /*0342*/ 	.short	(.L_28 - .L_27)


	//   ....[0]....
.L_27:
        /*0344*/ 	.word	0x00000820


	//   ....[1]....
        /*0348*/ 	.word	0x00001310


	//   ....[2]....
        /*034c*/ 	.word	0x00002cf0


	//   ....[3]....
        /*0350*/ 	.word	0x00002d20


	//   ....[4]....
        /*0354*/ 	.word	0x00003770


	//   ....[5]....
        /*0358*/ 	.word	0x000037a0


	//   ....[6]....
        /*035c*/ 	.word	0x000037c0


	//   ....[7]....
        /*0360*/ 	.word	0x000040e0


	//   ....[8]....
        /*0364*/ 	.word	0x00004af0


	//----- nvinfo : EIATTR_MAX_THREADS
	.align		4
.L_28:
        /*0368*/ 	.byte	0x04, 0x05
        /*036a*/ 	.short	(.L_30 - .L_29)
.L_29:
        /*036c*/ 	.word	0x00000100
        /*0370*/ 	.word	0x00000001
        /*0374*/ 	.word	0x00000001


	//----- nvinfo : EIATTR_CRS_STACK_SIZE
	.align		4
.L_30:
        /*0378*/ 	.byte	0x04, 0x1e
        /*037a*/ 	.short	(.L_32 - .L_31)
.L_31:
        /*037c*/ 	.word	0x00000000


	//----- nvinfo : EIATTR_CBANK_PARAM_SIZE
	.align		4
.L_32:
        /*0380*/ 	.byte	0x03, 0x19
        /*0382*/ 	.short	0x0470


	//----- nvinfo : EIATTR_PARAM_CBANK
	.align		4
        /*0384*/ 	.byte	0x04, 0x0a
        /*0386*/ 	.short	(.L_34 - .L_33)
	.align		4
.L_33:
        /*0388*/ 	.word	index@(.nv.constant0._ZN7cutlass13device_kernelINS_4conv6kernel13ConvUniversalINS1_16ConvProblemShapeILNS1_8OperatorE0ELi3EEENS1_10collective14CollectiveConvINS1_46MainloopSm90TmaGmmaWarpSpecializedImplicitGemmILS5_0ELi14ELi3EN4cute5tupleIJNSA_1CILi1EEESD_SD_EEENS1_36KernelImplicitTmaWarpSpecializedSm90ELi1EEENSB_IJNSC_ILi64EEESH_NSB_IJSH_EEEEEENS_6half_tESK_NSA_8TiledMMAINSA_8MMA_AtomIJNSA_4SM904GMMA25MMA_64x64x16_F32F16F16_SSILNSO_5MajorE0ELSQ_0ELNSO_7ScaleInE1ELSR_1EEEEEENSA_6LayoutISE_NSB_IJNSC_ILi0EEESV_SV_EEEEENSB_IJNSA_10UnderscoreESY_SY_EEEEENS7_6detail26Sm90ImplicitGemmTileTraitsINSA_20SM90_TMA_LOAD_IM2COLENSA_14ComposedLayoutINSA_7SwizzleILi3ELi4ELi3EEENSA_18smem_ptr_flag_bitsILi16EEENSU_INSB_IJNSB_IJNSC_ILi8EEES19_EEENSB_IJSH_SD_EEENSB_IJSD_NSC_ILi14EEEEEEEEENSB_IJNSB_IJSH_NSC_ILi512EEEEEENSB_IJSD_SV_EEENSB_IJSV_NSC_ILi4096EEEEEEEEEEEEEvEENS12_INSA_13SM90_TMA_LOADES1M_vEEEENS_8epilogue10collective6detail29Sm90TmaWarpSpecializedAdapterINS1S_15DefaultEpilogueISK_NSB_IJNSB_IJllllEEESD_SV_EEES1X_NS1R_6thread17LinearCombinationISK_Li1EffLNS1Y_9ScaleType4KindE0ELNS_15FloatRoundStyleE2ESK_EENS_4gemm15EpilogueDefaultEEEEEvvEEEEvNT_6ParamsE)
        /*038c*/ 	.short	0x0210
        /*038e*/ 	.short	0x0470


	//----- nvinfo : EIATTR_SW_WAR
	.align		4
.L_34:
        /*0390*/ 	.byte	0x04, 0x36
        /*0392*/ 	.short	(.L_36 - .L_35)
.L_35:
        /*0394*/ 	.word	0x00000008
.L_36:


//--------------------- .nv.callgraph             --------------------------
	.section	.nv.callgraph,"",@"SHT_CUDA_CALLGRAPH"
	.align	4
	.sectionentsize	8
	.align		4
        /*0000*/ 	.word	0x00000000
	.align		4
        /*0004*/ 	.word	0xffffffff
	.align		4
        /*0008*/ 	.word	0x00000000
	.align		4
        /*000c*/ 	.word	0xfffffffe
	.align		4
        /*0010*/ 	.word	0x00000000
	.align		4
        /*0014*/ 	.word	0xfffffffd
	.align		4
        /*0018*/ 	.word	0x00000000
	.align		4
        /*001c*/ 	.word	0xfffffffc


//--------------------- .nv.constant4             --------------------------
	.section	.nv.constant4,"a",@progbits
	.align	8
	.align		8
.nv.constant4:
        /*0000*/ 	.dword	_ZN39_INTERNAL_658a1de6_4_k_cu_62a3f57b_27874cuda3std3__45__cpo5beginE
	.align		8
        /*0008*/ 	.dword	_ZN39_INTERNAL_658a1de6_4_k_cu_62a3f57b_27874cuda3std3__45__cpo3endE
	.align		8
        /*0010*/ 	.dword	_ZN39_INTERNAL_658a1de6_4_k_cu_62a3f57b_27874cuda3std3__45__cpo6cbeginE
	.align		8
        /*0018*/ 	.dword	_ZN39_INTERNAL_658a1de6_4_k_cu_62a3f57b_27874cuda3std3__45__cpo4cendE
	.align		8
        /*0020*/ 	.dword	_ZN39_INTERNAL_658a1de6_4_k_cu_62a3f57b_27874cuda3std3__441_GLOBAL__N__658a1de6_4_k_cu_62a3f57b_27876ignoreE
	.align		8
        /*0028*/ 	.dword	_ZN39_INTERNAL_658a1de6_4_k_cu_62a3f57b_27874cuda3std3__419piecewise_constructE
	.align		8
        /*0030*/ 	.dword	_ZN39_INTERNAL_658a1de6_4_k_cu_62a3f57b_27874cuda3std3__48in_placeE
	.align		8
        /*0038*/ 	.dword	_ZN39_INTERNAL_658a1de6_4_k_cu_62a3f57b_27874cuda3std6ranges3__45__cpo4swapE
	.align		8
        /*0040*/ 	.dword	_ZN39_INTERNAL_658a1de6_4_k_cu_62a3f57b_27874cuda3std6ranges3__45__cpo9iter_moveE
	.align		8
        /*0048*/ 	.dword	_ZN39_INTERNAL_658a1de6_4_k_cu_62a3f57b_27874cute7productE
	.align		8
        /*0050*/ 	.dword	_ZN39_INTERNAL_658a1de6_4_k_cu_62a3f57b_27874cute1_E


//--------------------- .text._ZN7cutlass13device_kernelINS_4conv6kernel13ConvUniversalINS1_16ConvProblemShapeILNS1_8OperatorE0ELi3EEENS1_10collective14CollectiveConvINS1_46MainloopSm90TmaGmmaWarpSpecializedImplicitGemmILS5_0ELi14ELi3EN4cute5tupleIJNSA_1CILi1EEESD_SD_EEENS1_36KernelImplicitTmaWarpSpecializedSm90ELi1EEENSB_IJNSC_ILi64EEESH_NSB_IJSH_EEEEEENS_6half_tESK_NSA_8TiledMMAINSA_8MMA_AtomIJNSA_4SM904GMMA25MMA_64x64x16_F32F16F16_SSILNSO_5MajorE0ELSQ_0ELNSO_7ScaleInE1ELSR_1EEEEEENSA_6LayoutISE_NSB_IJNSC_ILi0EEESV_SV_EEEEENSB_IJNSA_10UnderscoreESY_SY_EEEEENS7_6detail26Sm90ImplicitGemmTileTraitsINSA_20SM90_TMA_LOAD_IM2COLENSA_14ComposedLayoutINSA_7SwizzleILi3ELi4ELi3EEENSA_18smem_ptr_flag_bitsILi16EEENSU_INSB_IJNSB_IJNSC_ILi8EEES19_EEENSB_IJSH_SD_EEENSB_IJSD_NSC_ILi14EEEEEEEEENSB_IJNSB_IJSH_NSC_ILi512EEEEEENSB_IJSD_SV_EEENSB_IJSV_NSC_ILi4096EEEEEEEEEEEEEvEENS12_INSA_13SM90_TMA_LOADES1M_vEEEENS_8epilogue10collective6detail29Sm90TmaWarpSpecializedAdapterINS1S_15DefaultEpilogueISK_NSB_IJNSB_IJllllEEESD_SV_EEES1X_NS1R_6thread17LinearCombinationISK_Li1EffLNS1Y_9ScaleType4KindE0ELNS_15FloatRoundStyleE2ESK_EENS_4gemm15EpilogueDefaultEEEEEvvEEEEvNT_6ParamsE --------------------------
	.section	.text._ZN7cutlass13device_kernelINS_4conv6kernel13ConvUniversalINS1_16ConvProblemShapeILNS1_8OperatorE0ELi3EEENS1_10collective14CollectiveConvINS1_46MainloopSm90TmaGmmaWarpSpecializedImplicitGemmILS5_0ELi14ELi3EN4cute5tupleIJNSA_1CILi1EEESD_SD_EEENS1_36KernelImplicitTmaWarpSpecializedSm90ELi1EEENSB_IJNSC_ILi64EEESH_NSB_IJSH_EEEEEENS_6half_tESK_NSA_8TiledMMAINSA_8MMA_AtomIJNSA_4SM904GMMA25MMA_64x64x16_F32F16F16_SSILNSO_5MajorE0ELSQ_0ELNSO_7ScaleInE1ELSR_1EEEEEENSA_6LayoutISE_NSB_IJNSC_ILi0EEESV_SV_EEEEENSB_IJNSA_10UnderscoreESY_SY_EEEEENS7_6detail26Sm90ImplicitGemmTileTraitsINSA_20SM90_TMA_LOAD_IM2COLENSA_14ComposedLayoutINSA_7SwizzleILi3ELi4ELi3EEENSA_18smem_ptr_flag_bitsILi16EEENSU_INSB_IJNSB_IJNSC_ILi8EEES19_EEENSB_IJSH_SD_EEENSB_IJSD_NSC_ILi14EEEEEEEEENSB_IJNSB_IJSH_NSC_ILi512EEEEEENSB_IJSD_SV_EEENSB_IJSV_NSC_ILi4096EEEEEEEEEEEEEvEENS12_INSA_13SM90_TMA_LOADES1M_vEEEENS_8epilogue10collective6detail29Sm90TmaWarpSpecializedAdapterINS1S_15DefaultEpilogueISK_NSB_IJNSB_IJllllEEESD_SV_EEES1X_NS1R_6thread17LinearCombinationISK_Li1EffLNS1Y_9ScaleType4KindE0ELNS_15FloatRoundStyleE2ESK_EENS_4gemm15EpilogueDefaultEEEEEvvEEEEvNT_6ParamsE,"ax",@progbits
	.align	128
.text._ZN7cutlass13device_kernelINS_4conv6kernel13ConvUniversalINS1_16ConvProblemShapeILNS1_8OperatorE0ELi3EEENS1_10collective14CollectiveConvINS1_46MainloopSm90TmaGmmaWarpSpecializedImplicitGemmILS5_0ELi14ELi3EN4cute5tupleIJNSA_1CILi1EEESD_SD_EEENS1_36KernelImplicitTmaWarpSpecializedSm90ELi1EEENSB_IJNSC_ILi64EEESH_NSB_IJSH_EEEEEENS_6half_tESK_NSA_8TiledMMAINSA_8MMA_AtomIJNSA_4SM904GMMA25MMA_64x64x16_F32F16F16_SSILNSO_5MajorE0ELSQ_0ELNSO_7ScaleInE1ELSR_1EEEEEENSA_6LayoutISE_NSB_IJNSC_ILi0EEESV_SV_EEEEENSB_IJNSA_10UnderscoreESY_SY_EEEEENS7_6detail26Sm90ImplicitGemmTileTraitsINSA_20SM90_TMA_LOAD_IM2COLENSA_14ComposedLayoutINSA_7SwizzleILi3ELi4ELi3EEENSA_18smem_ptr_flag_bitsILi16EEENSU_INSB_IJNSB_IJNSC_ILi8EEES19_EEENSB_IJSH_SD_EEENSB_IJSD_NSC_ILi14EEEEEEEEENSB_IJNSB_IJSH_NSC_ILi512EEEEEENSB_IJSD_SV_EEENSB_IJSV_NSC_ILi4096EEEEEEEEEEEEEvEENS12_INSA_13SM90_TMA_LOADES1M_vEEEENS_8epilogue10collective6detail29Sm90TmaWarpSpecializedAdapterINS1S_15DefaultEpilogueISK_NSB_IJNSB_IJllllEEESD_SV_EEES1X_NS1R_6thread17LinearCombinationISK_Li1EffLNS1Y_9ScaleType4KindE0ELNS_15FloatRoundStyleE2ESK_EENS_4gemm15EpilogueDefaultEEEEEvvEEEEvNT_6ParamsE:
        .type           _ZN7cutlass13device_kernelINS_4conv6kernel13ConvUniversalINS1_16ConvProblemShapeILNS1_8OperatorE0ELi3EEENS1_10collective14CollectiveConvINS1_46MainloopSm90TmaGmmaWarpSpecializedImplicitGemmILS5_0ELi14ELi3EN4cute5tupleIJNSA_1CILi1EEESD_SD_EEENS1_36KernelImplicitTmaWarpSpecializedSm90ELi1EEENSB_IJNSC_ILi64EEESH_NSB_IJSH_EEEEEENS_6half_tESK_NSA_8TiledMMAINSA_8MMA_AtomIJNSA_4SM904GMMA25MMA_64x64x16_F32F16F16_SSILNSO_5MajorE0ELSQ_0ELNSO_7ScaleInE1ELSR_1EEEEEENSA_6LayoutISE_NSB_IJNSC_ILi0EEESV_SV_EEEEENSB_IJNSA_10UnderscoreESY_SY_EEEEENS7_6detail26Sm90ImplicitGemmTileTraitsINSA_20SM90_TMA_LOAD_IM2COLENSA_14ComposedLayoutINSA_7SwizzleILi3ELi4ELi3EEENSA_18smem_ptr_flag_bitsILi16EEENSU_INSB_IJNSB_IJNSC_ILi8EEES19_EEENSB_IJSH_SD_EEENSB_IJSD_NSC_ILi14EEEEEEEEENSB_IJNSB_IJSH_NSC_ILi512EEEEEENSB_IJSD_SV_EEENSB_IJSV_NSC_ILi4096EEEEEEEEEEEEEvEENS12_INSA_13SM90_TMA_LOADES1M_vEEEENS_8epilogue10collective6detail29Sm90TmaWarpSpecializedAdapterINS1S_15DefaultEpilogueISK_NSB_IJNSB_IJllllEEESD_SV_EEES1X_NS1R_6thread17LinearCombinationISK_Li1EffLNS1Y_9ScaleType4KindE0ELNS_15FloatRoundStyleE2ESK_EENS_4gemm15EpilogueDefaultEEEEEvvEEEEvNT_6ParamsE,@function
        .size           _ZN7cutlass13device_kernelINS_4conv6kernel13ConvUniversalINS1_16ConvProblemShapeILNS1_8OperatorE0ELi3EEENS1_10collective14CollectiveConvINS1_46MainloopSm90TmaGmmaWarpSpecializedImplicitGemmILS5_0ELi14ELi3EN4cute5tupleIJNSA_1CILi1EEESD_SD_EEENS1_36KernelImplicitTmaWarpSpecializedSm90ELi1EEENSB_IJNSC_ILi64EEESH_NSB_IJSH_EEEEEENS_6half_tESK_NSA_8TiledMMAINSA_8MMA_AtomIJNSA_4SM904GMMA25MMA_64x64x16_F32F16F16_SSILNSO_5MajorE0ELSQ_0ELNSO_7ScaleInE1ELSR_1EEEEEENSA_6LayoutISE_NSB_IJNSC_ILi0EEESV_SV_EEEEENSB_IJNSA_10UnderscoreESY_SY_EEEEENS7_6detail26Sm90ImplicitGemmTileTraitsINSA_20SM90_TMA_LOAD_IM2COLENSA_14ComposedLayoutINSA_7SwizzleILi3ELi4ELi3EEENSA_18smem_ptr_flag_bitsILi16EEENSU_INSB_IJNSB_IJNSC_ILi8EEES19_EEENSB_IJSH_SD_EEENSB_IJSD_NSC_ILi14EEEEEEEEENSB_IJNSB_IJSH_NSC_ILi512EEEEEENSB_IJSD_SV_EEENSB_IJSV_NSC_ILi4096EEEEEEEEEEEEEvEENS12_INSA_13SM90_TMA_LOADES1M_vEEEENS_8epilogue10collective6detail29Sm90TmaWarpSpecializedAdapterINS1S_15DefaultEpilogueISK_NSB_IJNSB_IJllllEEESD_SV_EEES1X_NS1R_6thread17LinearCombinationISK_Li1EffLNS1Y_9ScaleType4KindE0ELNS_15FloatRoundStyleE2ESK_EENS_4gemm15EpilogueDefaultEEEEEvvEEEEvNT_6ParamsE,(.L_x_106 - _ZN7cutlass13device_kernelINS_4conv6kernel13ConvUniversalINS1_16ConvProblemShapeILNS1_8OperatorE0ELi3EEENS1_10collective14CollectiveConvINS1_46MainloopSm90TmaGmmaWarpSpecializedImplicitGemmILS5_0ELi14ELi3EN4cute5tupleIJNSA_1CILi1EEESD_SD_EEENS1_36KernelImplicitTmaWarpSpecializedSm90ELi1EEENSB_IJNSC_ILi64EEESH_NSB_IJSH_EEEEEENS_6half_tESK_NSA_8TiledMMAINSA_8MMA_AtomIJNSA_4SM904GMMA25MMA_64x64x16_F32F16F16_SSILNSO_5MajorE0ELSQ_0ELNSO_7ScaleInE1ELSR_1EEEEEENSA_6LayoutISE_NSB_IJNSC_ILi0EEESV_SV_EEEEENSB_IJNSA_10UnderscoreESY_SY_EEEEENS7_6detail26Sm90ImplicitGemmTileTraitsINSA_20SM90_TMA_LOAD_IM2COLENSA_14ComposedLayoutINSA_7SwizzleILi3ELi4ELi3EEENSA_18smem_ptr_flag_bitsILi16EEENSU_INSB_IJNSB_IJNSC_ILi8EEES19_EEENSB_IJSH_SD_EEENSB_IJSD_NSC_ILi14EEEEEEEEENSB_IJNSB_IJSH_NSC_ILi512EEEEEENSB_IJSD_SV_EEENSB_IJSV_NSC_ILi4096EEEEEEEEEEEEEvEENS12_INSA_13SM90_TMA_LOADES1M_vEEEENS_8epilogue10collective6detail29Sm90TmaWarpSpecializedAdapterINS1S_15DefaultEpilogueISK_NSB_IJNSB_IJllllEEESD_SV_EEES1X_NS1R_6thread17LinearCombinationISK_Li1EffLNS1Y_9ScaleType4KindE0ELNS_15FloatRoundStyleE2ESK_EENS_4gemm15EpilogueDefaultEEEEEvvEEEEvNT_6ParamsE)
        .other          _ZN7cutlass13device_kernelINS_4conv6kernel13ConvUniversalINS1_16ConvProblemShapeILNS1_8OperatorE0ELi3EEENS1_10collective14CollectiveConvINS1_46MainloopSm90TmaGmmaWarpSpecializedImplicitGemmILS5_0ELi14ELi3EN4cute5tupleIJNSA_1CILi1EEESD_SD_EEENS1_36KernelImplicitTmaWarpSpecializedSm90ELi1EEENSB_IJNSC_ILi64EEESH_NSB_IJSH_EEEEEENS_6half_tESK_NSA_8TiledMMAINSA_8MMA_AtomIJNSA_4SM904GMMA25MMA_64x64x16_F32F16F16_SSILNSO_5MajorE0ELSQ_0ELNSO_7ScaleInE1ELSR_1EEEEEENSA_6LayoutISE_NSB_IJNSC_ILi0EEESV_SV_EEEEENSB_IJNSA_10UnderscoreESY_SY_EEEEENS7_6detail26Sm90ImplicitGemmTileTraitsINSA_20SM90_TMA_LOAD_IM2COLENSA_14ComposedLayoutINSA_7SwizzleILi3ELi4ELi3EEENSA_18smem_ptr_flag_bitsILi16EEENSU_INSB_IJNSB_IJNSC_ILi8EEES19_EEENSB_IJSH_SD_EEENSB_IJSD_NSC_ILi14EEEEEEEEENSB_IJNSB_IJSH_NSC_ILi512EEEEEENSB_IJSD_SV_EEENSB_IJSV_NSC_ILi4096EEEEEEEEEEEEEvEENS12_INSA_13SM90_TMA_LOADES1M_vEEEENS_8epilogue10collective6detail29Sm90TmaWarpSpecializedAdapterINS1S_15DefaultEpilogueISK_NSB_IJNSB_IJllllEEESD_SV_EEES1X_NS1R_6thread17LinearCombinationISK_Li1EffLNS1Y_9ScaleType4KindE0ELNS_15FloatRoundStyleE2ESK_EENS_4gemm15EpilogueDefaultEEEEEvvEEEEvNT_6ParamsE,@"STO_CUDA_ENTRY STV_DEFAULT"
_ZN7cutlass13device_kernelINS_4conv6kernel13ConvUniversalINS1_16ConvProblemShapeILNS1_8OperatorE0ELi3EEENS1_10collective14CollectiveConvINS1_46MainloopSm90TmaGmmaWarpSpecializedImplicitGemmILS5_0ELi14ELi3EN4cute5tupleIJNSA_1CILi1EEESD_SD_EEENS1_36KernelImplicitTmaWarpSpecializedSm90ELi1EEENSB_IJNSC_ILi64EEESH_NSB_IJSH_EEEEEENS_6half_tESK_NSA_8TiledMMAINSA_8MMA_AtomIJNSA_4SM904GMMA25MMA_64x64x16_F32F16F16_SSILNSO_5MajorE0ELSQ_0ELNSO_7ScaleInE1ELSR_1EEEEEENSA_6LayoutISE_NSB_IJNSC_ILi0EEESV_SV_EEEEENSB_IJNSA_10UnderscoreESY_SY_EEEEENS7_6detail26Sm90ImplicitGemmTileTraitsINSA_20SM90_TMA_LOAD_IM2COLENSA_14ComposedLayoutINSA_7SwizzleILi3ELi4ELi3EEENSA_18smem_ptr_flag_bitsILi16EEENSU_INSB_IJNSB_IJNSC_ILi8EEES19_EEENSB_IJSH_SD_EEENSB_IJSD_NSC_ILi14EEEEEEEEENSB_IJNSB_IJSH_NSC_ILi512EEEEEENSB_IJSD_SV_EEENSB_IJSV_NSC_ILi4096EEEEEEEEEEEEEvEENS12_INSA_13SM90_TMA_LOADES1M_vEEEENS_8epilogue10collective6detail29Sm90TmaWarpSpecializedAdapterINS1S_15DefaultEpilogueISK_NSB_IJNSB_IJllllEEESD_SV_EEES1X_NS1R_6thread17LinearCombinationISK_Li1EffLNS1Y_9ScaleType4KindE0ELNS_15FloatRoundStyleE2ESK_EENS_4gemm15EpilogueDefaultEEEEEvvEEEEvNT_6ParamsE:
[----:B------:R-:W-:Y:S01]  /*0000*/  LDC R1, c[0x0][0x28] ;  /* 0x00000a00ff017b82 */ /* 0x000fe20000000800 */
[----:B------:R-:W0:Y:S01]  /*0010*/  S2R R8, SR_TID.X ;  /* 0x0000000000087919 */ /* 0x000e220000002100 */
[----:B------:R-:W-:Y:S01]  /*0020*/  ELECT P0, URZ, PT ;  /* 0x00000000003f782f */ /* 0x000fe20003800000 */
[----:B------:R-:W-:Y:S01]  /*0030*/  BSSY B0, `(.L_x_0) ;  /* 0x000000f000007945 */ /* 0x000fe20003800000 */
[--C-:B0-----:R-:W-:Y:S02]  /*0040*/  SHF.R.U32.HI R0, RZ, 0x5, R8.reuse ;  /* 0x00000005ff007819 */ /* 0x101fe40000011608 */
[----:B------:R-:W-:-:S03]  /*0050*/  SHF.R.U32.HI R3, RZ, 0x7, R8 ;  /* 0x00000007ff037819 */ /* 0x000fc60000011608 */
[----:B------:R-:W0:Y:S04]  /*0060*/  SHFL.IDX PT, R2, R0, RZ, 0x1f ;  /* 0x00001fff00027589 */ /* 0x000e2800000e0000 */
[----:B------:R1:W2:Y:S01]  /*0070*/  SHFL.IDX PT, R7, R3, RZ, 0x1f ;  /* 0x00001fff03077589 */ /* 0x0002a200000e0000 */
[----:B0-----:R-:W-:-:S13]  /*0080*/  ISETP.NE.OR P0, PT, R2, RZ, !P0 ;  /* 0x000000ff0200720c */ /* 0x001fda0004705670 */
[----:B-12---:R-:W-:Y:S05]  /*0090*/  @P0 BRA `(.L_x_1) ;  /* 0x0000000000200947 */ /* 0x006fea0003800000 */
[----:B------:R-:W-:Y:S02]  /*00a0*/  ULDC.64 UR4, c[0x0][0x198] ;  /* 0x0000660000047ab9 */ /* 0x000fe40000000a00 */
[----:B------:R-:W-:Y:S02]  /*00b0*/  UIADD3 UR6, UP0, UR4, 0xf0, URZ ;  /* 0x000000f004067890 */ /* 0x000fe4000ff1e03f */
[----:B------:R-:W-:Y:S02]  /*00c0*/  UIADD3 UR4, UP1, UR4, 0x270, URZ ;  /* 0x0000027004047890 */ /* 0x000fe4000ff3e03f */
[----:B------:R-:W-:Y:S02]  /*00d0*/  UIADD3.X UR7, URZ, UR5, URZ, UP0, !UPT ;  /* 0x000000053f077290 */ /* 0x000fe400087fe43f */
[----:B------:R-:W-:-:S07]  /*00e0*/  UIADD3.X UR5, URZ, UR5, URZ, UP1, !UPT ;  /* 0x000000053f057290 */ /* 0x000fce0008ffe43f */
[----:B------:R0:W-:Y:S02]  /*00f0*/  UTMACCTL.PF [UR6] ;  /* 0x00000000060079b9 */ /* 0x0001e40008040000 */
[----:B------:R0:W-:Y:S02]  /*0100*/  UTMACCTL.PF [UR4] ;  /* 0x00000000040079b9 */ /* 0x0001e40008040000 */
[----:B0-----:R-:W-:Y:S01]  /*0110*/  NOP ;  /* 0x0000000000007918 */ /* 0x001fe20000000000 */
.L_x_1:
[----:B------:R-:W-:Y:S05]  /*0120*/  BSYNC B0 ;  /* 0x0000000000007941 */ /* 0x000fea0003800000 */
.L_x_0:
[----:B------:R-:W0:Y:S01]  /*0130*/  SHFL.IDX PT, R0, R0, RZ, 0x1f ;  /* 0x00001fff00007589 */ /* 0x000e2200000e0000 */
[----:B------:R-:W-:-:S04]  /*0140*/  SHF.R.S32.HI R3, RZ, 0x1f, R2 ;  /* 0x0000001fff037819 */ /* 0x000fc80000011402 */
[----:B------:R-:W-:Y:S02]  /*0150*/  LEA.HI R3, R3, R2, RZ, 0x2 ;  /* 0x0000000203037211 */ /* 0x000fe400078f10ff */
[----:B0-----:R-:W-:-:S13]  /*0160*/  ISETP.NE.AND P0, PT, R0, RZ, PT ;  /* 0x000000ff0000720c */ /* 0x001fda0003f05270 */
[----:B------:R-:W-:Y:S05]  /*0170*/  @P0 BRA `(.L_x_2) ;  /* 0x0000000000b40947 */ /* 0x000fea0003800000 */
[----:B------:R-:W-:Y:S01]  /*0180*/  ELECT P0, URZ, PT ;  /* 0x00000000003f782f */ /* 0x000fe20003800000 */
[----:B------:R-:W-:-:S12]  /*0190*/  BSSY B0, `(.L_x_2) ;  /* 0x000002b000007945 */ /* 0x000fd80003800000 */
[----:B------:R-:W-:Y:S05]  /*01a0*/  @!P0 BRA `(.L_x_3) ;  /* 0x0000000000a48947 */ /* 0x000fea0003800000 */
[----:B------:R-:W0:Y:S01]  /*01b0*/  S2UR UR8, SR_CgaCtaId ;  /* 0x00000000000879c3 */ /* 0x000e220000008800 */
[----:B------:R-:W-:Y:S01]  /*01c0*/  UMOV UR4, 0x400 ;  /* 0x0000040000047882 */ /* 0x000fe20000000000 */
[----:B------:R-:W-:Y:S01]  /*01d0*/  UMOV UR5, 0x1 ;  /* 0x0000000100057882 */ /* 0x000fe20000000000 */
[----:B------:R-:W-:Y:S02]  /*01e0*/  UMOV UR6, 0x80 ;  /* 0x0000008000067882 */ /* 0x000fe40000000000 */
[----:B------:R-:W-:-:S04]  /*01f0*/  UIADD3 UR6, -UR6, 0x100000, URZ ;  /* 0x0010000006067890 */ /* 0x000fc8000fffe13f */
[----:B------:R-:W-:Y:S02]  /*0200*/  USHF.L.U32 UR7, UR6, 0xb, URZ ;  /* 0x0000000b06077899 */ /* 0x000fe4000800063f */
[----:B------:R-:W-:Y:S02]  /*0210*/  USHF.L.U32 UR6, UR6, 0x1, URZ ;  /* 0x0000000106067899 */ /* 0x000fe4000800063f */
[----:B0-----:R-:W-:Y:S02]  /*0220*/  ULEA UR8, UR8, UR4, 0x18 ;  /* 0x0000000408087291 */ /* 0x001fe4000f8ec03f */
[----:B------:R-:W-:-:S04]  /*0230*/  UIADD3 UR4, -UR5, 0x100000, URZ ;  /* 0x0010000005047890 */ /* 0x000fc8000fffe13f */
[----:B------:R-:W-:Y:S02]  /*0240*/  USHF.L.U32 UR5, UR4, 0xb, URZ ;  /* 0x0000000b04057899 */ /* 0x000fe4000800063f */
[----:B------:R-:W-:Y:S01]  /*0250*/  USHF.L.U32 UR4, UR4, 0x1, URZ ;  /* 0x0000000104047899 */ /* 0x000fe2000800063f */
[----:B------:R-:W0:Y:S11]  /*0260*/  FENCE.VIEW.ASYNC.S ;  /* 0x00000000000073c6 */ /* 0x000e360000000000 */
[----:B0-----:R0:W1:Y:S01]  /*0270*/  SYNCS.EXCH.64 URZ, [UR8+0x38000], UR4 ;  /* 0x03800004083f75b2 */ /* 0x0010620008000100 */
[----:B------:R0:W2:Y:S01]  /*0280*/  SYNCS.EXCH.64 URZ, [UR8+0x38070], UR6 ;  /* 0x03807006083f75b2 */ /* 0x0000a20008000100 */
[----:B------:R0:W3:Y:S01]  /*0290*/  SYNCS.EXCH.64 URZ, [UR8+0x38008], UR4 ;  /* 0x03800804083f75b2 */ /* 0x0000e20008000100 */
[----:B------:R0:W4:Y:S01]  /*02a0*/  SYNCS.EXCH.64 URZ, [UR8+0x38078], UR6 ;  /* 0x03807806083f75b2 */ /* 0x0001220008000100 */
[----:B------:R0:W0:Y:S01]  /*02b0*/  SYNCS.EXCH.64 URZ, [UR8+0x38010], UR4 ;  /* 0x03801004083f75b2 */ /* 0x0000220008000100 */
        /* <DEDUP_REMOVED lines=23> */
[----:B-1234-:R-:W-:Y:S01]  /*0430*/  NOP ;  /* 0x0000000000007918 */ /* 0x01efe20000000000 */
.L_x_3:
[----:B0-----:R-:W-:Y:S05]  /*0440*/  BSYNC B0 ;  /* 0x0000000000007941 */ /* 0x001fea0003800000 */
.L_x_2:
[----:B------:R-:W-:Y:S01]  /*0450*/  ULDC.64 UR4, c[0x0][0x618] ;  /* 0x0001860000047ab9 */ /* 0x000fe20000000a00 */
[----:B------:R-:W-:Y:S01]  /*0460*/  LOP3.LUT R3, R3, 0xfffffffc, RZ, 0xc0, !PT ;  /* 0xfffffffc03037812 */ /* 0x000fe200078ec0ff */
[----:B------:R-:W-:Y:S01]  /*0470*/  NOP ;  /* 0x0000000000007918 */ /* 0x000fe20000000000 */
[----:B------:R-:W-:Y:S01]  /*0480*/  ISETP.NE.U32.AND P0, PT, RZ, UR4, PT ;  /* 0x00000004ff007c0c */ /* 0x000fe2000bf05070 */
[----:B------:R-:W-:Y:S01]  /*0490*/  NOP ;  /* 0x0000000000007918 */ /* 0x000fe20000000000 */
[----:B------:R-:W-:Y:S01]  /*04a0*/  BAR.SYNC.DEFER_BLOCKING 0x0 ;  /* 0x0000000000007b1d */ /* 0x000fe20000010000 */
[----:B------:R-:W-:Y:S01]  /*04b0*/  IMAD.IADD R6, R2, 0x1, -R3 ;  /* 0x0000000102067824 */ /* 0x000fe200078e0a03 */
[----:B------:R-:W-:Y:S02]  /*04c0*/  ISETP.NE.AND.EX P0, PT, RZ, UR5, PT, P0 ;  /* 0x00000005ff007c0c */ /* 0x000fe4000bf05300 */
[C---:B------:R-:W-:Y:S02]  /*04d0*/  ISETP.NE.AND P2, PT, R7.reuse, 0x1, PT ;  /* 0x000000010700780c */ /* 0x040fe40003f45270 */
[----:B------:R-:W-:Y:S01]  /*04e0*/  LOP3.LUT P1, RZ, R7, R6, RZ, 0xfc, !PT ;  /* 0x0000000607ff7212 */ /* 0x000fe2000782fcff */
[----:B------:R-:W-:-:S03]  /*04f0*/  ULDC.64 UR12, c[0x0][0x208] ;  /* 0x00008200000c7ab9 */ /* 0x000fc60000000a00 */
[----:B------:R-:W-:-:S04]  /*0500*/  SEL R3, RZ, 0x1, P1 ;  /* 0x00000001ff037807 */ /* 0x000fc80000800000 */
[----:B------:R-:W-:Y:S01]  /*0510*/  SEL R3, R3, 0x2, P2 ;  /* 0x0000000203037807 */ /* 0x000fe20001000000 */
[----:B------:R-:W-:Y:S06]  /*0520*/  @!P0 BRA `(.L_x_4) ;  /* 0x00000000001c8947 */ /* 0x000fec0003800000 */
[----:B------:R-:W0:Y:S02]  /*0530*/  LDC.64 R4, c[0x0][0x618] ;  /* 0x00018600ff047b82 */ /* 0x000e240000000a00 */
[----:B0-----:R-:W2:Y:S02]  /*0540*/  LDG.E.64 R4, desc[UR12][R4.64] ;  /* 0x0000000c04047981 */ /* 0x001ea4000c1e1b00 */
[----:B--2---:R-:W-:-:S04]  /*0550*/  ISETP.NE.U32.AND P0, PT, R4, RZ, PT ;  /* 0x000000ff0400720c */ /* 0x004fc80003f05070 */
[----:B------:R-:W-:-:S13]  /*0560*/  ISETP.NE.AND.EX P0, PT, R5, RZ, PT, P0 ;  /* 0x000000ff0500720c */ /* 0x000fda0003f05300 */
[----:B------:R-:W-:Y:S05]  /*0570*/  @!P0 BRA `(.L_x_4) ;  /* 0x0000000000088947 */ /* 0x000fea0003800000 */
[----:B------:R2:W5:Y:S01]  /*0580*/  LD.E R0, desc[UR12][R4.64] ;  /* 0x0000000c04007980 */ /* 0x000562000c101900 */
[----:B------:R-:W-:Y:S05]  /*0590*/  BRA `(.L_x_5) ;  /* 0x0000000000207947 */ /* 0x000fea0003800000 */
.L_x_4:
[----:B------:R-:W-:Y:S02]  /*05a0*/  ULDC.64 UR4, c[0x0][0x608] ;  /* 0x0001820000047ab9 */ /* 0x000fe40000000a00 */
[----:B------:R-:W-:-:S04]  /*05b0*/  ISETP.NE.U32.AND P0, PT, RZ, UR4, PT ;  /* 0x00000004ff007c0c */ /* 0x000fc8000bf05070 */
[----:B------:R-:W-:-:S13]  /*05c0*/  ISETP.NE.AND.EX P0, PT, RZ, UR5, PT, P0 ;  /* 0x00000005ff007c0c */ /* 0x000fda000bf05300 */
[----:B------:R-:W-:Y:S05]  /*05d0*/  @!P0 BRA `(.L_x_6) ;  /* 0x00000000000c8947 */ /* 0x000fea0003800000 */
[----:B------:R-:W0:Y:S02]  /*05e0*/  LDC.64 R4, c[0x0][0x608] ;  /* 0x00018200ff047b82 */ /* 0x000e240000000a00 */
[----:B0-----:R0:W5:Y:S01]  /*05f0*/  LDG.E R0, desc[UR12][R4.64] ;  /* 0x0000000c04007981 */ /* 0x001162000c1e1900 */
[----:B------:R-:W-:Y:S05]  /*0600*/  BRA `(.L_x_5) ;  /* 0x0000000000047947 */ /* 0x000fea0003800000 */
.L_x_6:
[----:B------:R-:W1:Y:S02]  /*0610*/  LDC R0, c[0x0][0x600] ;  /* 0x00018000ff007b82 */ /* 0x000e640000000800 */
.L_x_5:
[----:B------:R-:W-:Y:S02]  /*0620*/  ULDC.64 UR4, c[0x0][0x620] ;  /* 0x0001880000047ab9 */ /* 0x000fe40000000a00 */
[----:B------:R-:W-:-:S04]  /*0630*/  ISETP.NE.U32.AND P0, PT, RZ, UR4, PT ;  /* 0x00000004ff007c0c */ /* 0x000fc8000bf05070 */
[----:B------:R-:W-:-:S13]  /*0640*/  ISETP.NE.AND.EX P0, PT, RZ, UR5, PT, P0 ;  /* 0x00000005ff007c0c */ /* 0x000fda000bf05300 */
[----:B------:R-:W-:Y:S05]  /*0650*/  @!P0 BRA `(.L_x_7) ;  /* 0x00000000001c8947 */ /* 0x000fea0003800000 */
[----:B0-2---:R-:W0:Y:S02]  /*0660*/  LDC.64 R4, c[0x0][0x620] ;  /* 0x00018800ff047b82 */ /* 0x005e240000000a00 */
[----:B0-----:R-:W2:Y:S02]  /*0670*/  LDG.E.64 R4, desc[UR12][R4.64] ;  /* 0x0000000c04047981 */ /* 0x001ea4000c1e1b00 */
[----:B--2---:R-:W-:-:S04]  /*0680*/  ISETP.NE.U32.AND P0, PT, R4, RZ, PT ;  /* 0x000000ff0400720c */ /* 0x004fc80003f05070 */
[----:B------:R-:W-:-:S13]  /*0690*/  ISETP.NE.AND.EX P0, PT, R5, RZ, PT, P0 ;  /* 0x000000ff0500720c */ /* 0x000fda0003f05300 */
[----:B------:R-:W-:Y:S05]  /*06a0*/  @!P0 BRA `(.L_x_7) ;  /* 0x0000000000088947 */ /* 0x000fea0003800000 */
[----:B------:R0:W5:Y:S01]  /*06b0*/  LD.E R2, desc[UR12][R4.64] ;  /* 0x0000000c04027980 */ /* 0x000162000c101900 */
[----:B------:R-:W-:Y:S05]  /*06c0*/  BRA `(.L_x_8) ;  /* 0x0000000000207947 */ /* 0x000fea0003800000 */
.L_x_7:
[----:B------:R-:W-:Y:S02]  /*06d0*/  ULDC.64 UR4, c[0x0][0x610] ;  /* 0x0001840000047ab9 */ /* 0x000fe40000000a00 */
[----:B------:R-:W-:-:S04]  /*06e0*/  ISETP.NE.U32.AND P0, PT, RZ, UR4, PT ;  /* 0x00000004ff007c0c */ /* 0x000fc8000bf05070 */
[----:B------:R-:W-:-:S13]  /*06f0*/  ISETP.NE.AND.EX P0, PT, RZ, UR5, PT, P0 ;  /* 0x00000005ff007c0c */ /* 0x000fda000bf05300 */
[----:B------:R-:W-:Y:S05]  /*0700*/  @!P0 BRA `(.L_x_9) ;  /* 0x00000000000c8947 */ /* 0x000fea0003800000 */
[----:B0-2---:R-:W0:Y:S02]  /*0710*/  LDC.64 R4, c[0x0][0x610] ;  /* 0x00018400ff047b82 */ /* 0x005e240000000a00 */
[----:B0-----:R4:W5:Y:S01]  /*0720*/  LDG.E R2, desc[UR12][R4.64] ;  /* 0x0000000c04027981 */ /* 0x001962000c1e1900 */
[----:B------:R-:W-:Y:S05]  /*0730*/  BRA `(.L_x_8) ;  /* 0x0000000000047947 */ /* 0x000fea0003800000 */
.L_x_9:
[----:B------:R-:W3:Y:S02]  /*0740*/  LDC R2, c[0x0][0x604] ;  /* 0x00018100ff027b82 */ /* 0x000ee40000000800 */
.L_x_8:
[----:B0-2-4-:R-:W0:Y:S01]  /*0750*/  LDC R4, c[0x0][0x3e8] ;  /* 0x0000fa00ff047b82 */ /* 0x015e220000000800 */
[----:B------:R-:W-:Y:S01]  /*0760*/  ULDC UR4, c[0x0][0x3dc] ;  /* 0x0000f70000047ab9 */ /* 0x000fe20000000800 */
[----:B------:R-:W-:Y:S01]  /*0770*/  ISETP.NE.AND P0, PT, R7, RZ, PT ;  /* 0x000000ff0700720c */ /* 0x000fe20003f05270 */
[----:B------:R-:W-:Y:S01]  /*0780*/  UIADD3 UR4, UR4, 0x3f, URZ ;  /* 0x0000003f04047890 */ /* 0x000fe2000fffe03f */
[----:B------:R-:W-:-:S03]  /*0790*/  ULDC.64 UR6, c[0x0][0x3e0] ;  /* 0x0000f80000067ab9 */ /* 0x000fc60000000a00 */
[----:B------:R-:W-:Y:S02]  /*07a0*/  USHF.R.S32.HI UR5, URZ, 0x1f, UR4 ;  /* 0x0000001f3f057899 */ /* 0x000fe40008011404 */
[----:B------:R-:W-:Y:S02]  /*07b0*/  UIMAD UR6, UR7, UR6, URZ ;  /* 0x00000006070672a4 */ /* 0x000fe4000f8e023f */
[----:B------:R-:W-:-:S04]  /*07c0*/  ULEA.HI UR5, UR5, UR4, URZ, 0x6 ;  /* 0x0000000405057291 */ /* 0x000fc8000f8f303f */
[----:B------:R-:W-:Y:S01]  /*07d0*/  USHF.R.S32.HI UR15, URZ, 0x6, UR5 ;  /* 0x000000063f0f7899 */ /* 0x000fe20008011405 */
[----:B0-----:R-:W-:-:S05]  /*07e0*/  IMAD R4, R4, UR6, RZ ;  /* 0x0000000604047c24 */ /* 0x001fca000f8e02ff */
[----:B------:R-:W-:Y:S01]  /*07f0*/  IMAD R4, R4, UR15, RZ ;  /* 0x0000000f04047c24 */ /* 0x000fe2000f8e02ff */
[----:B------:R-:W-:Y:S06]  /*0800*/  @!P0 BRA `(.L_x_10) ;  /* 0x0000002c00e88947 */ /* 0x000fec0003800000 */
[----:B------:R-:W-:-:S13]  /*0810*/  ISETP.NE.AND P0, PT, R7, 0x1, PT ;  /* 0x000000010700780c */ /* 0x000fda0003f05270 */
[----:B------:R-:W-:Y:S05]  /*0820*/  @P0 EXIT ;  /* 0x000000000000094d */ /* 0x000fea0003800000 */
[----:B------:R-:W-:Y:S01]  /*0830*/  ISETP.GE.AND P0, PT, R4, 0x1, PT ;  /* 0x000000010400780c */ /* 0x000fe20003f06270 */
[----:B------:R-:W-:Y:S01]  /*0840*/  UMOV UR4, URZ ;  /* 0x0000003f00047c82 */ /* 0x000fe20008000000 */
[----:B------:R-:W-:Y:S02]  /*0850*/  CS2R R54, SRZ ;  /* 0x0000000000367805 */ /* 0x000fe4000001ff00 */
[----:B------:R-:W-:Y:S02]  /*0860*/  CS2R R24, SRZ ;  /* 0x0000000000187805 */ /* 0x000fe4000001ff00 */
[----:B------:R-:W-:Y:S02]  /*0870*/  CS2R R26, SRZ ;  /* 0x00000000001a7805 */ /* 0x000fe4000001ff00 */
[----:B------:R-:W-:Y:S02]  /*0880*/  CS2R R28, SRZ ;  /* 0x00000000001c7805 */ /* 0x000fe4000001ff00 */
[----:B------:R-:W-:-:S02]  /*0890*/  CS2R R30, SRZ ;  /* 0x00000000001e7805 */ /* 0x000fc4000001ff00 */
[----:B------:R-:W-:Y:S02]  /*08a0*/  CS2R R32, SRZ ;  /* 0x0000000000207805 */ /* 0x000fe4000001ff00 */
        /* <DEDUP_REMOVED lines=9> */
[----:B------:R-:W-:Y:S01]  /*0940*/  CS2R R52, SRZ ;  /* 0x0000000000347805 */ /* 0x000fe2000001ff00 */
[----:B------:R-:W-:Y:S06]  /*0950*/  @!P0 BRA `(.L_x_11) ;  /* 0x0000000000a88947 */ /* 0x000fec0003800000 */
[----:B------:R-:W-:-:S04]  /*0960*/  LOP3.LUT R5, R3, 0x1, RZ, 0xfc, !PT ;  /* 0x0000000103057812 */ /* 0x000fc800078efcff */
[----:B------:R-:W-:-:S13]  /*0970*/  ISETP.NE.AND P0, PT, R5, 0x3, PT ;  /* 0x000000030500780c */ /* 0x000fda0003f05270 */
[----:B------:R-:W-:Y:S05]  /*0980*/  @!P0 BRA `(.L_x_12) ;  /* 0x0000000000048947 */ /* 0x000fea0003800000 */
[----:B------:R-:W-:Y:S01]  /*0990*/  BPT.TRAP 0x1 ;  /* 0x000000040000795c */ /* 0x000fe20000300000 */
.L_x_12:
[----:B------:R-:W0:Y:S01]  /*09a0*/  S2UR UR5, SR_CgaCtaId ;  /* 0x00000000000579c3 */ /* 0x000e220000008800 */
[----:B------:R-:W-:Y:S01]  /*09b0*/  SHF.L.U32 R5, RZ, 0x1f, RZ ;  /* 0x0000001fff057819 */ /* 0x000fe200000006ff */
[----:B------:R-:W-:Y:S02]  /*09c0*/  UMOV UR4, 0x400 ;  /* 0x0000040000047882 */ /* 0x000fe40000000000 */
[----:B0-----:R-:W-:-:S12]  /*09d0*/  ULEA UR4, UR5, UR4, 0x18 ;  /* 0x0000000405047291 */ /* 0x001fd8000f8ec03f */
.L_x_13:
[----:B0-----:R-:W-:-:S04]  /*09e0*/  IMAD.U32 R6, RZ, RZ, UR4 ;  /* 0x00000004ff067e24 */ /* 0x001fc8000f8e00ff */
[----:B------:R0:W2:Y:S03]  /*09f0*/  SYNCS.PHASECHK.TRANS64.TRYWAIT P0, [R6+URZ+0x38000], R5 ;  /* 0x03800005060075a7 */ /* 0x0000a6000800017f */
[----:B--2---:R-:W-:Y:S05]  /*0a00*/  @!P0 NANOSLEEP.SYNCS 0x989680 ;  /* 0x009896800000895d */ /* 0x004fea0003900000 */
[----:B------:R-:W2:Y:S02]  /*0a10*/  @!P0 SYNCS.PHASECHK.TRANS64 P0, [R6+URZ+0x38000], R5 ;  /* 0x03800005060085a7 */ /* 0x000ea4000800007f */
[----:B--2---:R-:W-:Y:S05]  /*0a20*/  @!P0 BRA `(.L_x_13) ;  /* 0xfffffffc00ec8947 */ /* 0x004fea000383ffff */
[----:B------:R-:W-:Y:S01]  /*0a30*/  UIADD3 UR5, UR4, 0x1c000, URZ ;  /* 0x0001c00004057890 */ /* 0x000fe2000fffe03f */
[----:B------:R-:W-:Y:S01]  /*0a40*/  WARPGROUP.ARRIVE ;  /* 0x00000000000079c5 */ /* 0x000fe20000000000 */
[----:B------:R-:W-:Y:S02]  /*0a50*/  USHF.R.U32.HI UR4, URZ, 0x4, UR4 ;  /* 0x000000043f047899 */ /* 0x000fe40008011604 */
[----:B------:R-:W-:Y:S02]  /*0a60*/  USHF.R.U32.HI UR5, URZ, 0x4, UR5 ;  /* 0x000000043f057899 */ /* 0x000fe40008011605 */
[----:B------:R-:W-:Y:S02]  /*0a70*/  ULOP3.LUT UR4, UR4, 0x3fff, URZ, 0xc0, !UPT ;  /* 0x00003fff04047892 */ /* 0x000fe4000f8ec03f */
[----:B------:R-:W-:Y:S02]  /*0a80*/  ULOP3.LUT UR5, UR5, 0x3fff, URZ, 0xc0, !UPT ;  /* 0x00003fff05057892 */ /* 0x000fe4000f8ec03f */
[----:B------:R-:W-:-:S02]  /*0a90*/  ULOP3.LUT UR9, UR4, 0x10000, URZ, 0xfc, !UPT ;  /* 0x0001000004097892 */ /* 0x000fc4000f8efc3f */
[----:B------:R-:W-:Y:S01]  /*0aa0*/  ULOP3.LUT UR8, UR5, 0x10000, URZ, 0xfc, !UPT ;  /* 0x0001000005087892 */ /* 0x000fe2000f8efc3f */
[----:B------:R-:W-:Y:S02]  /*0ab0*/  UMOV UR7, 0x40000040 ;  /* 0x4000004000077882 */ /* 0x000fe40000000000 */
[----:B------:R-:W-:Y:S02]  /*0ac0*/  UMOV UR5, 0x40000040 ;  /* 0x4000004000057882 */ /* 0x000fe40000000000 */
[----:B------:R-:W-:Y:S02]  /*0ad0*/  UMOV UR4, UR9 ;  /* 0x0000000900047c82 */ /* 0x000fe40008000000 */
[----:B------:R-:W-:Y:S02]  /*0ae0*/  UMOV UR6, UR8 ;  /* 0x0000000800067c82 */ /* 0x000fe40008000000 */
[----:B------:R-:W-:Y:S01]  /*0af0*/  HGMMA.64x64x16.F32 R24, gdesc[UR4], RZ, !UPT ;  /* 0x00e00000041879f0 */ /* 0x000fe2000c7008ff */
[----:B------:R-:W-:-:S02]  /*0b00*/  UIADD3 UR4, UR9, 0x2, URZ ;  /* 0x0000000209047890 */ /* 0x000fc4000fffe03f */
[----:B------:R-:W-:Y:S01]  /*0b10*/  UIADD3 UR6, UR8, 0x2, URZ ;  /* 0x0000000208067890 */ /* 0x000fe2000fffe03f */
[----:B------:R-:W-:Y:S01]  /*0b20*/  UMOV UR5, 0x40000040 ;  /* 0x4000004000057882 */ /* 0x000fe20000000000 */
[----:B------:R-:W-:-:S07]  /*0b30*/  UMOV UR7, 0x40000040 ;  /* 0x4000004000077882 */ /* 0x000fce0000000000 */
[----:B------:R-:W-:Y:S01]  /*0b40*/  HGMMA.64x64x16.F32 R24, gdesc[UR4], R24 ;  /* 0x00e00000041879f0 */ /* 0x000fe20008700818 */
[----:B------:R-:W-:Y:S02]  /*0b50*/  UIADD3 UR4, UR9, 0x4, URZ ;  /* 0x0000000409047890 */ /* 0x000fe4000fffe03f */
        /* <DEDUP_REMOVED lines=8> */
[----:B------:R-:W-:Y:S01]  /*0be0*/  HGMMA.64x64x16.F32 R24, gdesc[UR4], R24, gsb0 ;  /* 0x00e00000041879f0 */ /* 0x000fe20008000818 */
[----:B------:R-:W-:-:S05]  /*0bf0*/  UMOV UR4, 0x1 ;  /* 0x0000000100047882 */ /* 0x000fca0000000000 */
.L_x_11:
[----:B0-----:R-:W-:-:S05]  /*0c00*/  VIMNMX R5, R4, 0x1, PT ;  /* 0x0000000104057848 */ /* 0x001fca0003fe0100 */
[----:B------:R-:W-:-:S05]  /*0c10*/  IMAD.IADD R6, R4, 0x1, -R5 ;  /* 0x0000000104067824 */ /* 0x000fca00078e0a05 */
[----:B------:R-:W-:-:S13]  /*0c20*/  ISETP.GE.AND P0, PT, R6, 0x1, PT ;  /* 0x000000010600780c */ /* 0x000fda0003f06270 */
[----:B------:R-:W-:Y:S05]  /*0c30*/  @!P0 BRA `(.L_x_14) ;  /* 0x0000000400188947 */ /* 0x000fea0003800000 */
[----:B------:R-:W0:Y:S01]  /*0c40*/  S2UR UR6, SR_CgaCtaId ;  /* 0x00000000000679c3 */ /* 0x000e220000008800 */
[----:B------:R-:W-:Y:S01]  /*0c50*/  UMOV UR5, 0x400 ;  /* 0x0000040000057882 */ /* 0x000fe20000000000 */
[----:B------:R-:W-:Y:S01]  /*0c60*/  LOP3.LUT R10, R3, 0x1, RZ, 0xfc, !PT ;  /* 0x00000001030a7812 */ /* 0x000fe200078efcff */
[----:B------:R-:W-:Y:S01]  /*0c70*/  IMAD.MOV.U32 R9, RZ, RZ, RZ ;  /* 0x000000ffff097224 */ /* 0x000fe200078e00ff */
[----:B------:R-:W-:Y:S01]  /*0c80*/  UISETP.NE.U32.AND UP0, UPT, UR4, URZ, UPT ;  /* 0x0000003f0400728c */ /* 0x000fe2000bf05070 */
[----:B------:R-:W-:Y:S01]  /*0c90*/  IMAD.MOV.U32 R5, RZ, RZ, R6 ;  /* 0x000000ffff057224 */ /* 0x000fe200078e0006 */
[----:B0-----:R-:W-:-:S04]  /*0ca0*/  ULEA UR14, UR6, UR5, 0x18 ;  /* 0x00000005060e7291 */ /* 0x001fc8000f8ec03f */
[----:B------:R-:W-:Y:S02]  /*0cb0*/  UIADD3 UR6, UR14, 0x1c000, URZ ;  /* 0x0001c0000e067890 */ /* 0x000fe4000fffe03f */
[----:B------:R-:W-:Y:S02]  /*0cc0*/  USHF.R.U32.HI UR5, URZ, 0x4, UR14 ;  /* 0x000000043f057899 */ /* 0x000fe4000801160e */
[----:B------:R-:W-:Y:S02]  /*0cd0*/  USHF.R.U32.HI UR6, URZ, 0x4, UR6 ;  /* 0x000000043f067899 */ /* 0x000fe40008011606 */
[----:B------:R-:W-:Y:S02]  /*0ce0*/  ULOP3.LUT UR5, UR5, 0x3fff, URZ, 0xc0, !UPT ;  /* 0x00003fff05057892 */ /* 0x000fe4000f8ec03f */
[----:B------:R-:W-:Y:S02]  /*0cf0*/  ULOP3.LUT UR6, UR6, 0x3fff, URZ, 0xc0, !UPT ;  /* 0x00003fff06067892 */ /* 0x000fe4000f8ec03f */
[----:B------:R-:W-:-:S02]  /*0d00*/  ULOP3.LUT UR15, UR5, 0x10000, URZ, 0xfc, !UPT ;  /* 0x00010000050f7892 */ /* 0x000fc4000f8efc3f */
[----:B------:R-:W-:Y:S01]  /*0d10*/  ULOP3.LUT UR16, UR6, 0x10000, URZ, 0xfc, !UPT ;  /* 0x0001000006107892 */ /* 0x000fe2000f8efc3f */
[----:B------:R-:W-:-:S11]  /*0d20*/  UMOV UR5, URZ ;  /* 0x0000003f00057c82 */ /* 0x000fd60008000000 */
.L_x_19:
[----:B------:R-:W-:-:S13]  /*0d30*/  ISETP.NE.AND P1, PT, R10, 0x3, PT ;  /* 0x000000030a00780c */ /* 0x000fda0003f25270 */
[----:B0-----:R-:W-:Y:S05]  /*0d40*/  @!P1 BRA `(.L_x_15) ;  /* 0x0000000000049947 */ /* 0x001fea0003800000 */
[----:B------:R-:W-:Y:S01]  /*0d50*/  BPT.TRAP 0x1 ;  /* 0x000000040000795c */ /* 0x000fe20000300000 */
.L_x_15:
[----:B------:R-:W-:Y:S01]  /*0d60*/  SHF.L.U32 R7, R9, 0x1f, RZ ;  /* 0x0000001f09077819 */ /* 0x000fe200000006ff */
[----:B------:R-:W-:-:S12]  /*0d70*/  ULEA UR6, UR4, UR14, 0x3 ;  /* 0x0000000e04067291 */ /* 0x000fd8000f8e183f */
.L_x_16:
[----:B0-----:R-:W-:-:S04]  /*0d80*/  IMAD.U32 R8, RZ, RZ, UR6 ;  /* 0x00000006ff087e24 */ /* 0x001fc8000f8e00ff */
[----:B------:R0:W2:Y:S03]  /*0d90*/  SYNCS.PHASECHK.TRANS64.TRYWAIT P0, [R8+URZ+0x38000], R7 ;  /* 0x03800007080075a7 */ /* 0x0000a6000800017f */
[----:B--2---:R-:W-:Y:S05]  /*0da0*/  @!P0 NANOSLEEP.SYNCS 0x989680 ;  /* 0x009896800000895d */ /* 0x004fea0003900000 */
[----:B------:R-:W2:Y:S02]  /*0db0*/  @!P0 SYNCS.PHASECHK.TRANS64 P0, [R8+URZ+0x38000], R7 ;  /* 0x03800007080085a7 */ /* 0x000ea4000800007f */
[----:B--2---:R-:W-:Y:S05]  /*0dc0*/  @!P0 BRA `(.L_x_16) ;  /* 0xfffffffc00ec8947 */ /* 0x004fea000383ffff */
[----:B------:R-:W-:Y:S01]  /*0dd0*/  ULEA UR6, UR4, UR15, 0x9 ;  /* 0x0000000f04067291 */ /* 0x000fe2000f8e483f */
[----:B------:R-:W-:Y:S01]  /*0de0*/  WARPGROUP.ARRIVE ;  /* 0x00000000000079c5 */ /* 0x000fe20000000000 */
[----:B------:R-:W-:Y:S01]  /*0df0*/  ULEA UR7, UR4, UR16, 0x9 ;  /* 0x0000001004077291 */ /* 0x000fe2000f8e483f */
[----:B------:R-:W-:Y:S01]  /*0e00*/  UMOV UR9, 0x40000040 ;  /* 0x4000004000097882 */ /* 0x000fe20000000000 */
[----:B------:R-:W-:-:S03]  /*0e10*/  UMOV UR11, 0x40000040 ;  /* 0x40000040000b7882 */ /* 0x000fc60000000000 */
[----:B------:R-:W-:Y:S02]  /*0e20*/  UMOV UR8, UR6 ;  /* 0x0000000600087c82 */ /* 0x000fe40008000000 */
[----:B------:R-:W-:Y:S02]  /*0e30*/  UMOV UR10, UR7 ;  /* 0x00000007000a7c82 */ /* 0x000fe40008000000 */
[----:B------:R-:W-:Y:S01]  /*0e40*/  HGMMA.64x64x16.F32 R24, gdesc[UR8], R24, UP0 ;  /* 0x00e00000081879f0 */ /* 0x000fe2000bf00818 */
        /* <DEDUP_REMOVED lines=14> */
[----:B------:R-:W-:Y:S03]  /*0f30*/  HGMMA.64x64x16.F32 R24, gdesc[UR8], R24, gsb0 ;  /* 0x00e00000081879f0 */ /* 0x000fe60008000818 */
[----:B------:R-:W-:Y:S02]  /*0f40*/  WARPGROUP.DEPBAR.LE gsb0, 0x1 ;  /* 0x00008000000079c5 */ /* 0x000fe40000010100 */
[----:B------:R-:W-:Y:S05]  /*0f50*/  @!P1 BRA `(.L_x_17) ;  /* 0x0000000000049947 */ /* 0x000fea0003800000 */
[----:B------:R-:W-:Y:S01]  /*0f60*/  BPT.TRAP 0x1 ;  /* 0x000000040000795c */ /* 0x000fe20000300000 */
.L_x_17:
[----:B------:R-:W-:Y:S01]  /*0f70*/  ULEA UR6, UR5, UR14, 0x3 ;  /* 0x0000000e05067291 */ /* 0x000fe2000f8e183f */
[----:B------:R-:W-:-:S03]  /*0f80*/  ISETP.GT.U32.AND P0, PT, R3, 0x1, PT ;  /* 0x000000010300780c */ /* 0x000fc60003f04070 */
[----:B------:R-:W-:-:S04]  /*0f90*/  UIADD3 UR6, UR6, 0x38070, URZ ;  /* 0x0003807006067890 */ /* 0x000fc8000fffe03f */
[----:B------:R-:W-:-:S09]  /*0fa0*/  UPRMT UR6, URZ, 0x654, UR6 ;  /* 0x000006543f067896 */ /* 0x000fd20008000006 */
[----:B------:R-:W-:Y:S01]  /*0fb0*/  SYNCS.ARRIVE.TRANS64.RED.A1T0 RZ, [UR6], RZ ;  /* 0x000000ffffff79a7 */ /* 0x000fe20008100406 */
[----:B------:R-:W-:Y:S05]  /*0fc0*/  @P0 BRA `(.L_x_18) ;  /* 0x0000000000040947 */ /* 0x000fea0003800000 */
[----:B------:R-:W-:Y:S01]  /*0fd0*/  BPT.TRAP 0x1 ;  /* 0x000000040000795c */ /* 0x000fe20000300000 */
.L_x_18:
[----:B------:R-:W-:Y:S01]  /*0fe0*/  UIADD3 UR4, UR4, 0x1, URZ ;  /* 0x0000000104047890 */ /* 0x000fe2000fffe03f */
[C---:B------:R-:W-:Y:S01]  /*0ff0*/  ISETP.GT.AND P0, PT, R5.reuse, 0x1, PT ;  /* 0x000000010500780c */ /* 0x040fe20003f04270 */
[----:B------:R-:W-:Y:S01]  /*1000*/  UIADD3 UR5, UR5, 0x1, URZ ;  /* 0x0000000105057890 */ /* 0x000fe2000fffe03f */
[----:B------:R-:W-:Y:S01]  /*1010*/  VIADD R5, R5, 0xffffffff ;  /* 0xffffffff05057836 */ /* 0x000fe20000000000 */
[----:B------:R-:W-:Y:S02]  /*1020*/  UISETP.NE.AND UP0, UPT, UR4, 0xe, UPT ;  /* 0x0000000e0400788c */ /* 0x000fe4000bf05270 */
[----:B------:R-:W-:Y:S02]  /*1030*/  UISETP.NE.AND UP1, UPT, UR5, 0xe, UPT ;  /* 0x0000000e0500788c */ /* 0x000fe4000bf25270 */
[----:B------:R-:W-:Y:S02]  /*1040*/  USEL UR6, URZ, 0x1, UP0 ;  /* 0x000000013f067887 */ /* 0x000fe40008000000 */
[----:B------:R-:W-:-:S02]  /*1050*/  USEL UR4, UR4, URZ, UP0 ;  /* 0x0000003f04047287 */ /* 0x000fc40008000000 */
[----:B------:R-:W-:Y:S02]  /*1060*/  USEL UR5, UR5, URZ, UP1 ;  /* 0x0000003f05057287 */ /* 0x000fe40008800000 */
[----:B------:R-:W-:Y:S01]  /*1070*/  UPLOP3.LUT UP0, UPT, UPT, UPT, UPT, 0x80, 0x0 ;  /* 0x000000000000789c */ /* 0x000fe20003f0f070 */
[----:B------:R-:W-:Y:S01]  /*1080*/  LOP3.LUT R9, R9, UR6, RZ, 0x3c, !PT ;  /* 0x0000000609097c12 */ /* 0x000fe2000f8e3cff */
[----:B------:R-:W-:Y:S09]  /*1090*/  @P0 BRA `(.L_x_19) ;  /* 0xfffffffc00240947 */ /* 0x000ff2000383ffff */
.L_x_14:
[----:B------:R-:W-:Y:S01]  /*10a0*/  ISETP.GE.AND P0, PT, R4, 0x1, PT ;  /* 0x000000010400780c */ /* 0x000fe20003f06270 */
[----:B------:R-:W-:-:S12]  /*10b0*/  WARPGROUP.DEPBAR.LE gsb0, 0x0 ;  /* 0x00008000000079c5 */ /* 0x000fd80000010000 */
[----:B------:R-:W-:Y:S05]  /*10c0*/  @!P0 BRA `(.L_x_20) ;  /* 0x0000000000488947 */ /* 0x000fea0003800000 */
[----:B------:R-:W-:-:S04]  /*10d0*/  LOP3.LUT R4, R3, 0x1, RZ, 0xfc, !PT ;  /* 0x0000000103047812 */ /* 0x000fc800078efcff */
[----:B------:R-:W-:-:S13]  /*10e0*/  ISETP.NE.AND P0, PT, R4, 0x3, PT ;  /* 0x000000030400780c */ /* 0x000fda0003f05270 */
[----:B------:R-:W-:Y:S05]  /*10f0*/  @!P0 BRA `(.L_x_21) ;  /* 0x0000000000048947 */ /* 0x000fea0003800000 */
[----:B------:R-:W-:Y:S01]  /*1100*/  BPT.TRAP 0x1 ;  /* 0x000000040000795c */ /* 0x000fe20000300000 */
.L_x_21:
[----:B0-----:R-:W0:Y:S01]  /*1110*/  S2R R7, SR_CgaCtaId ;  /* 0x0000000000077919 */ /* 0x001e220000008800 */
[----:B------:R-:W-:Y:S02]  /*1120*/  SHF.R.U32.HI R4, RZ, 0x1, R6 ;  /* 0x00000001ff047819 */ /* 0x000fe40000011606 */
[----:B------:R-:W-:-:S03]  /*1130*/  ISETP.GT.U32.AND P0, PT, R3, 0x1, PT ;  /* 0x000000010300780c */ /* 0x000fc60003f04070 */
[----:B------:R-:W-:Y:S01]  /*1140*/  IMAD.WIDE.U32 R4, R4, -0x6db6db6d, RZ ;  /* 0x9249249304047825 */ /* 0x000fe200078e00ff */
[----:B------:R-:W-:-:S04]  /*1150*/  MOV R4, 0x400 ;  /* 0x0000040000047802 */ /* 0x000fc80000000f00 */
[----:B------:R-:W-:-:S05]  /*1160*/  SHF.R.U32.HI R5, RZ, 0x2, R5 ;  /* 0x00000002ff057819 */ /* 0x000fca0000011605 */
[----:B------:R-:W-:Y:S01]  /*1170*/  IMAD R6, R5, -0xe, R6 ;  /* 0xfffffff205067824 */ /* 0x000fe200078e0206 */
[----:B0-----:R-:W-:-:S05]  /*1180*/  LEA R7, R7, R4, 0x18 ;  /* 0x0000000407077211 */ /* 0x001fca00078ec0ff */
[----:B------:R-:W-:-:S04]  /*1190*/  IMAD R6, R6, 0x8, R7 ;  /* 0x0000000806067824 */ /* 0x000fc800078e0207 */
[----:B------:R-:W-:-:S05]  /*11a0*/  VIADD R6, R6, 0x38070 ;  /* 0x0003807006067836 */ /* 0x000fca0000000000 */
[----:B------:R-:W-:-:S04]  /*11b0*/  PRMT R6, RZ, 0x654, R6 ;  /* 0x00000654ff067816 */ /* 0x000fc80000000006 */
[----:B------:R2:W-:Y:S01]  /*11c0*/  SYNCS.ARRIVE.TRANS64.RED.A1T0 RZ, [R6+URZ], RZ ;  /* 0x000000ff06ff79a7 */ /* 0x0005e2000810043f */
[----:B------:R-:W-:Y:S05]  /*11d0*/  @P0 BRA `(.L_x_20) ;  /* 0x0000000000040947 */ /* 0x000fea0003800000 */
[----:B------:R-:W-:Y:S01]  /*11e0*/  BPT.TRAP 0x1 ;  /* 0x000000040000795c */ /* 0x000fe20000300000 */
.L_x_20:
[----:B------:R-:W4:Y:S01]  /*11f0*/  S2R R4, SR_TID.X ;  /* 0x0000000000047919 */ /* 0x000f220000002100 */
[----:B------:R-:W-:Y:S01]  /*1200*/  ULDC.64 UR4, c[0x0][0x280] ;  /* 0x0000a00000047ab9 */ /* 0x000fe20000000a00 */
[----:B------:R-:W0:Y:S01]  /*1210*/  S2R R9, SR_CTAID.Y ;  /* 0x0000000000097919 */ /* 0x000e220000002600 */
[----:B------:R-:W1:Y:S01]  /*1220*/  S2R R11, SR_CTAID.X ;  /* 0x00000000000b7919 */ /* 0x000e620000002500 */
[----:B----4-:R-:W-:-:S04]  /*1230*/  SHF.R.S32.HI R3, RZ, 0x1f, R4 ;  /* 0x0000001fff037819 */ /* 0x010fc80000011404 */
[----:B------:R-:W-:Y:S01]  /*1240*/  LEA.HI R3, R3, R4, RZ, 0x7 ;  /* 0x0000000403037211 */ /* 0x000fe200078f38ff */
[----:B0-----:R-:W-:-:S03]  /*1250*/  IMAD.SHL.U32 R9, R9, 0x40, RZ ;  /* 0x0000004009097824 */ /* 0x001fc600078e00ff */
[----:B------:R-:W-:Y:S02]  /*1260*/  LOP3.LUT R3, R3, 0xffffff80, RZ, 0xc0, !PT ;  /* 0xffffff8003037812 */ /* 0x000fe400078ec0ff */
[----:B------:R-:W-:-:S03]  /*1270*/  ISETP.GE.AND P0, PT, R9, UR5, PT ;  /* 0x0000000509007c0c */ /* 0x000fc6000bf06270 */
[----:B------:R-:W-:Y:S02]  /*1280*/  IMAD.IADD R5, R4, 0x1, -R3 ;  /* 0x0000000104057824 */ /* 0x000fe400078e0a03 */
[----:B-1----:R-:W-:-:S03]  /*1290*/  IMAD.SHL.U32 R3, R11, 0x40, RZ ;  /* 0x000000400b037824 */ /* 0x002fc600078e00ff */
[----:B------:R-:W-:Y:S02]  /*12a0*/  SHF.R.S32.HI R8, RZ, 0x1f, R5 ;  /* 0x0000001fff087819 */ /* 0x000fe40000011405 */
[----:B------:R-:W-:Y:S02]  /*12b0*/  ISETP.GE.OR P0, PT, R3, UR4, P0 ;  /* 0x0000000403007c0c */ /* 0x000fe40008706670 */
[----:B------:R-:W-:-:S04]  /*12c0*/  LEA.HI R4, R8, R5, RZ, 0x2 ;  /* 0x0000000508047211 */ /* 0x000fc800078f10ff */
[--C-:B------:R-:W-:Y:S02]  /*12d0*/  SHF.R.S32.HI R12, RZ, 0x2, R4.reuse ;  /* 0x00000002ff0c7819 */ /* 0x100fe40000011404 */
[----:B------:R-:W-:-:S04]  /*12e0*/  SHF.R.S32.HI R7, RZ, 0x1f, R4 ;  /* 0x0000001fff077819 */ /* 0x000fc80000011404 */
[----:B------:R-:W-:-:S04]  /*12f0*/  LEA.HI R7, R7, R12, RZ, 0x3 ;  /* 0x0000000c07077211 */ /* 0x000fc800078f18ff */
[----:B------:R-:W-:Y:S01]  /*1300*/  LOP3.LUT R13, R7, 0xfffffff8, RZ, 0xc0, !PT ;  /* 0xfffffff8070d7812 */ /* 0x000fe200078ec0ff */
[----:B------:R-:W-:Y:S06]  /*1310*/  @P0 EXIT ;  /* 0x000000000000094d */ /* 0x000fec0003800000 */
[----:B--2---:R-:W0:Y:S01]  /*1320*/  LDC.64 R6, c[0x0][0x658] ;  /* 0x00019600ff067b82 */ /* 0x004e220000000a00 */
[----:B------:R-:W-:Y:S01]  /*1330*/  LOP3.LUT R10, R4, 0x7ffffffc, RZ, 0xc0, !PT ;  /* 0x7ffffffc040a7812 */ /* 0x000fe200078ec0ff */
[----:B------:R-:W-:Y:S01]  /*1340*/  IMAD.IADD R4, R12, 0x1, -R13 ;  /* 0x000000010c047824 */ /* 0x000fe200078e0a0d */
[----:B------:R-:W-:Y:S02]  /*1350*/  LEA.HI R8, R8, R5, RZ, 0x5 ;  /* 0x0000000508087211 */ /* 0x000fe400078f28ff */
[----:B---3-5:R-:W-:Y:S01]  /*1360*/  FSETP.NEU.AND P1, PT, R2, RZ, PT ;  /* 0x000000ff0200720b */ /* 0x028fe20003f2d000 */
[----:B------:R-:W-:Y:S01]  /*1370*/  IMAD.IADD R10, R5, 0x1, -R10 ;  /* 0x00000001050a7824 */ /* 0x000fe200078e0a0a */
[----:B------:R-:W-:Y:S02]  /*1380*/  SHF.R.S32.HI R5, RZ, 0x1f, R4 ;  /* 0x0000001fff057819 */ /* 0x000fe40000011404 */
[----:B------:R-:W-:Y:S01]  /*1390*/  SHF.R.S32.HI R13, RZ, 0x5, R8 ;  /* 0x00000005ff0d7819 */ /* 0x000fe20000011408 */
[----:B------:R-:W-:-:S02]  /*13a0*/  IMAD.SHL.U32 R12, R10, 0x2, RZ ;  /* 0x000000020a0c7824 */ /* 0x000fc400078e00ff */
[----:B------:R-:W-:-:S03]  /*13b0*/  IMAD.WIDE R10, R11, 0x40, R4 ;  /* 0x000000400b0a7825 */ /* 0x000fc600078e0204 */
[----:B------:R-:W-:Y:S01]  /*13c0*/  SHF.R.S32.HI R14, RZ, 0x1f, R12 ;  /* 0x0000001fff0e7819 */ /* 0x000fe2000001140c */
[----:B------:R-:W-:Y:S01]  /*13d0*/  IMAD R5, R13, -0x10, -R3 ;  /* 0xfffffff00d057824 */ /* 0x000fe200078e0a03 */
[----:B------:R-:W-:Y:S01]  /*13e0*/  IADD3 R8, P0, R9, R12, RZ ;  /* 0x0000000c09087210 */ /* 0x000fe20007f1e0ff */
[----:B------:R-:W-:Y:S01]  /*13f0*/  IMAD.WIDE R10, R13, 0x10, R10 ;  /* 0x000000100d0a7825 */ /* 0x000fe200078e020a */
[----:B------:R-:W-:Y:S02]  /*1400*/  IADD3 R3, -R12, UR5, -R9 ;  /* 0x000000050c037c10 */ /* 0x000fe4000fffe909 */
[----:B------:R-:W-:Y:S02]  /*1410*/  LEA.HI.X.SX32 R9, R9, R14, 0x1, P0 ;  /* 0x0000000e09097211 */ /* 0x000fe400000f0eff */
[----:B------:R-:W-:Y:S01]  /*1420*/  IADD3 R4, R5, UR4, -R4 ;  /* 0x0000000405047c10 */ /* 0x000fe2000fffe804 */
[-C--:B0-----:R-:W-:Y:S01]  /*1430*/  IMAD R5, R11, R6.reuse, RZ ;  /* 0x000000060b057224 */ /* 0x081fe200078e02ff */
[----:B------:R-:W-:Y:S01]  /*1440*/  ISETP.GT.AND P0, PT, R3, RZ, PT ;  /* 0x000000ff0300720c */ /* 0x000fe20003f04270 */
[----:B------:R-:W-:Y:S01]  /*1450*/  IMAD.WIDE.U32 R12, R10, R6, R8 ;  /* 0x000000060a0c7225 */ /* 0x000fe200078e0008 */
[----:B------:R-:W-:-:S02]  /*1460*/  SHF.L.U64.HI R16, R6, 0x3, R7 ;  /* 0x0000000306107819 */ /* 0x000fc40000010207 */
[----:B------:R-:W-:Y:S01]  /*1470*/  ISETP.GT.AND P2, PT, R4, RZ, P0 ;  /* 0x000000ff0400720c */ /* 0x000fe20000744270 */
[----:B------:R-:W-:Y:S02]  /*1480*/  IMAD R5, R10, R7, R5 ;  /* 0x000000070a057224 */ /* 0x000fe400078e0205 */
[----:B------:R-:W-:Y:S02]  /*1490*/  IMAD.SHL.U32 R17, R6, 0x8, RZ ;  /* 0x0000000806117824 */ /* 0x000fe400078e00ff */
[----:B------:R-:W-:Y:S01]  /*14a0*/  IMAD.IADD R19, R13, 0x1, R5 ;  /* 0x000000010d137824 */ /* 0x000fe200078e0205 */
[----:B------:R-:W-:Y:S07]  /*14b0*/  @!P1 BRA `(.L_x_22) ;  /* 0x00000018001c9947 */ /* 0x000fee0003800000 */
[----:B------:R-:W-:Y:S01]  /*14c0*/  ULDC.64 UR6, c[0x0][0x630] ;  /* 0x00018c0000067ab9 */ /* 0x000fe20000000a00 */
[----:B------:R-:W-:Y:S01]  /*14d0*/  ULDC.64 UR8, c[0x0][0x628] ;  /* 0x00018a0000087ab9 */ /* 0x000fe20000000a00 */
[----:B------:R-:W-:Y:S01]  /*14e0*/  IMAD R5, R11, UR6, RZ ;  /* 0x000000060b057c24 */ /* 0x000fe2000f8e02ff */
[----:B------:R-:W-:Y:S01]  /*14f0*/  ULDC.64 UR4, c[0x0][0x650] ;  /* 0x0001940000047ab9 */ /* 0x000fe20000000a00 */
[----:B------:R-:W-:-:S04]  /*1500*/  IMAD.WIDE.U32 R14, R10, UR6, R8 ;  /* 0x000000060a0e7c25 */ /* 0x000fc8000f8e0008 */
[----:B------:R-:W-:Y:S01]  /*1510*/  IMAD R5, R10, UR7, R5 ;  /* 0x000000070a057c24 */ /* 0x000fe2000f8e0205 */
[----:B------:R-:W-:-:S03]  /*1520*/  LEA R6, P1, R14, UR8, 0x1 ;  /* 0x000000080e067c11 */ /* 0x000fc6000f8208ff */
[----:B------:R-:W-:-:S05]  /*1530*/  IMAD.IADD R7, R15, 0x1, R5 ;  /* 0x000000010f077824 */ /* 0x000fca00078e0205 */
[----:B------:R-:W-:-:S05]  /*1540*/  LEA.HI.X R7, R14, UR9, R7, 0x1, P1 ;  /* 0x000000090e077c11 */ /* 0x000fca00088f0c07 */
[----:B------:R-:W2:Y:S01]  /*1550*/  @P2 LDG.E.LTC128B.U16 R13, desc[UR12][R6.64] ;  /* 0x0000000c060d2981 */ /* 0x000ea2000c1e1520 */
[----:B------:R-:W-:Y:S01]  /*1560*/  LEA R14, P4, R12, UR4, 0x1 ;  /* 0x000000040c0e7c11 */ /* 0x000fe2000f8808ff */
[----:B------:R-:W-:Y:S01]  /*1570*/  BSSY B0, `(.L_x_23) ;  /* 0x000000d000007945 */ /* 0x000fe20003800000 */
[----:B------:R-:W-:-:S04]  /*1580*/  ISETP.GT.AND P1, PT, R3, 0x1, PT ;  /* 0x000000010300780c */ /* 0x000fc80003f24270 */
[----:B------:R-:W-:Y:S01]  /*1590*/  ISETP.GT.AND P3, PT, R4, RZ, P1 ;  /* 0x000000ff0400720c */ /* 0x000fe20000f64270 */
[----:B--2---:R-:W-:-:S05]  /*15a0*/  HADD2.F32 R15, -RZ, R13.H0_H0 ;  /* 0x2000000dff0f7230 */ /* 0x004fca0000004100 */
[----:B------:R-:W-:-:S04]  /*15b0*/  FMUL R15, R15, R2 ;  /* 0x000000020f0f7220 */ /* 0x000fc80000400000 */
[----:B------:R-:W-:-:S05]  /*15c0*/  FFMA R15, R24, R0, R15 ;  /* 0x00000000180f7223 */ /* 0x000fca000000000f */
[----:B------:R-:W-:Y:S02]  /*15d0*/  F2FP.F16.F32.PACK_AB R18, RZ, R15 ;  /* 0x0000000fff12723e */ /* 0x000fe400000000ff */
[----:B------:R-:W-:Y:S02]  /*15e0*/  LEA.HI.X R15, R12, UR5, R19, 0x1, P4 ;  /* 0x000000050c0f7c11 */ /* 0x000fe4000a0f0c13 */
[----:B------:R-:W-:Y:S02]  /*15f0*/  PRMT R12, R18, 0x7610, R12 ;  /* 0x00007610120c7816 */ /* 0x000fe4000000000c */
[----:B------:R-:W-:-:S03]  /*1600*/  PRMT R18, R13, 0x7610, R18 ;  /* 0x000076100d127816 */ /* 0x000fc60000000012 */
[----:B------:R0:W-:Y:S01]  /*1610*/  @P2 STG.E.U16 desc[UR12][R14.64], R12 ;  /* 0x0000000c0e002986 */ /* 0x0001e2000c10150c */
[----:B------:R-:W-:Y:S05]  /*1620*/  @!P3 BRA `(.L_x_24) ;  /* 0x000000000004b947 */ /* 0x000fea0003800000 */
[----:B------:R1:W5:Y:S02]  /*1630*/  LDG.E.LTC128B.U16 R18, desc[UR12][R6.64+0x2] ;  /* 0x0000020c06127981 */ /* 0x000364000c1e1520 */
.L_x_24:
[----:B------:R-:W-:Y:S05]  /*1640*/  BSYNC B0 ;  /* 0x0000000000007941 */ /* 0x000fea0003800000 */
.L_x_23:
[----:B------:R-:W-:Y:S01]  /*1650*/  USHF.L.U32 UR5, UR6, 0x3, URZ ;  /* 0x0000000306057899 */ /* 0x000fe2000800063f */
[----:B-----5:R-:W-:Y:S01]  /*1660*/  HADD2.F32 R11, -RZ, R18.H0_H0 ;  /* 0x20000012ff0b7230 */ /* 0x020fe20000004100 */
[----:B------:R-:W-:Y:S01]  /*1670*/  USHF.L.U64.HI UR4, UR6, 0x3, UR7 ;  /* 0x0000000306047899 */ /* 0x000fe20008010207 */
[----:B------:R-:W-:-:S03]  /*1680*/  ISETP.GT.AND P0, PT, R4, 0x8, P0 ;  /* 0x000000080400780c */ /* 0x000fc60000704270 */
[----:B0-----:R-:W-:Y:S02]  /*1690*/  IMAD.U32 R12, RZ, RZ, UR5 ;  /* 0x00000005ff0c7e24 */ /* 0x001fe4000f8e00ff */
[----:B------:R-:W-:Y:S01]  /*16a0*/  FMUL R20, R11, R2 ;  /* 0x000000020b147220 */ /* 0x000fe20000400000 */
[----:B------:R-:W-:-:S03]  /*16b0*/  IMAD.U32 R13, RZ, RZ, UR4 ;  /* 0x00000004ff0d7e24 */ /* 0x000fc6000f8e00ff */
[----:B------:R-:W-:Y:S01]  /*16c0*/  FFMA R20, R25, R0, R20 ;  /* 0x0000000019147223 */ /* 0x000fe20000000014 */
[----:B------:R-:W-:-:S04]  /*16d0*/  IMAD.WIDE.U32 R12, R10, UR6, R12 ;  /* 0x000000060a0c7c25 */ /* 0x000fc8000f8e000c */
[----:B------:R-:W-:Y:S02]  /*16e0*/  F2FP.F16.F32.PACK_AB R20, RZ, R20 ;  /* 0x00000014ff14723e */ /* 0x000fe400000000ff */
[----:B------:R-:W-:Y:S01]  /*16f0*/  IADD3 R10, P2, R8, R12, RZ ;  /* 0x0000000c080a7210 */ /* 0x000fe20007f5e0ff */
[----:B------:R-:W-:-:S03]  /*1700*/  @P3 IMAD.MOV.U32 R12, RZ, RZ, R14 ;  /* 0x000000ffff0c3224 */ /* 0x000fc600078e000e */
[----:B------:R-:W-:Y:S01]  /*1710*/  IADD3.X R5, R9, R5, R13, P2, !PT ;  /* 0x0000000509057210 */ /* 0x000fe200017fe40d */
[----:B------:R-:W-:Y:S01]  /*1720*/  @P3 IMAD.MOV.U32 R13, RZ, RZ, R15 ;  /* 0x000000ffff0d3224 */ /* 0x000fe200078e000f */
[----:B------:R-:W-:-:S04]  /*1730*/  LEA R8, P2, R10, UR8, 0x1 ;  /* 0x000000080a087c11 */ /* 0x000fc8000f8408ff */
[----:B------:R-:W-:Y:S01]  /*1740*/  LEA.HI.X R9, R10, UR9, R5, 0x1, P2 ;  /* 0x000000090a097c11 */ /* 0x000fe200090f0c05 */
[----:B------:R0:W-:Y:S04]  /*1750*/  @P3 STG.E.U16 desc[UR12][R12.64+0x2], R20 ;  /* 0x000002140c003986 */ /* 0x0001e8000c10150c */
[----:B------:R-:W2:Y:S01]  /*1760*/  @P0 LDG.E.LTC128B.U16 R18, desc[UR12][R8.64] ;  /* 0x0000000c08120981 */ /* 0x000ea2000c1e1520 */
[C---:B------:R-:W-:Y:S01]  /*1770*/  SHF.L.U64.HI R11, R17.reuse, 0x1, R16 ;  /* 0x00000001110b7819 */ /* 0x040fe20000010210 */
[----:B------:R-:W-:Y:S01]  /*1780*/  BSSY B0, `(.L_x_25) ;  /* 0x000000b000007945 */ /* 0x000fe20003800000 */
[----:B------:R-:W-:Y:S02]  /*1790*/  LEA R10, P2, R17, R14, 0x1 ;  /* 0x0000000e110a7211 */ /* 0x000fe400078408ff */
[----:B------:R-:W-:-:S03]  /*17a0*/  ISETP.GT.AND P1, PT, R4, 0x8, P1 ;  /* 0x000000080400780c */ /* 0x000fc60000f24270 */
[----:B------:R-:W-:Y:S02]  /*17b0*/  IMAD.X R11, R11, 0x1, R15, P2 ;  /* 0x000000010b0b7824 */ /* 0x000fe400010e060f */
[----:B--2---:R-:W-:-:S05]  /*17c0*/  HADD2.F32 R5, -RZ, R18.H0_H0 ;  /* 0x20000012ff057230 */ /* 0x004fca0000004100 */
[----:B------:R-:W-:-:S04]  /*17d0*/  FMUL R5, R5, R2 ;  /* 0x0000000205057220 */ /* 0x000fc80000400000 */
[----:B------:R-:W-:-:S05]  /*17e0*/  FFMA R5, R26, R0, R5 ;  /* 0x000000001a057223 */ /* 0x000fca0000000005 */
[----:B------:R-:W-:-:S05]  /*17f0*/  F2FP.F16.F32.PACK_AB R5, RZ, R5 ;  /* 0x00000005ff05723e */ /* 0x000fca00000000ff */
[----:B------:R0:W-:Y:S01]  /*1800*/  @P0 STG.E.U16 desc[UR12][R10.64], R5 ;  /* 0x000000050a000986 */ /* 0x0001e2000c10150c */
[----:B------:R-:W-:Y:S05]  /*1810*/  @!P1 BRA `(.L_x_26) ;  /* 0x0000000000049947 */ /* 0x000fea0003800000 */
[----:B------:R2:W5:Y:S02]  /*1820*/  LDG.E.LTC128B.U16 R18, desc[UR12][R8.64+0x2] ;  /* 0x0000020c08127981 */ /* 0x000564000c1e1520 */
.L_x_26:
[----:B------:R-:W-:Y:S05]  /*1830*/  BSYNC B0 ;  /* 0x0000000000007941 */ /* 0x000fea0003800000 */
.L_x_25:
[----:B0----5:R-:W-:Y:S01]  /*1840*/  HADD2.F32 R5, -RZ, R18.H0_H0 ;  /* 0x20000012ff057230 */ /* 0x021fe20000004100 */
[----:B------:R-:W-:Y:S01]  /*1850*/  ISETP.GT.AND P0, PT, R3, 0x8, PT ;  /* 0x000000080300780c */ /* 0x000fe20003f04270 */
[----:B------:R-:W-:Y:S03]  /*1860*/  BSSY B0, `(.L_x_27) ;  /* 0x0000008000007945 */ /* 0x000fe60003800000 */
[----:B------:R-:W-:Y:S01]  /*1870*/  FMUL R12, R5, R2 ;  /* 0x00000002050c7220 */ /* 0x000fe20000400000 */
[----:B------:R-:W-:-:S03]  /*1880*/  ISETP.GT.AND P2, PT, R4, RZ, P0 ;  /* 0x000000ff0400720c */ /* 0x000fc60000744270 */
[----:B------:R-:W-:-:S05]  /*1890*/  FFMA R12, R27, R0, R12 ;  /* 0x000000001b0c7223 */ /* 0x000fca000000000c */
[----:B------:R-:W-:-:S05]  /*18a0*/  F2FP.F16.F32.PACK_AB R12, RZ, R12 ;  /* 0x0000000cff0c723e */ /* 0x000fca00000000ff */
[----:B------:R0:W-:Y:S01]  /*18b0*/  @P1 STG.E.U16 desc[UR12][R10.64+0x2], R12 ;  /* 0x0000020c0a001986 */ /* 0x0001e2000c10150c */
[----:B------:R-:W-:Y:S05]  /*18c0*/  @!P2 BRA `(.L_x_28) ;  /* 0x000000000004a947 */ /* 0x000fea0003800000 */
[----:B------:R3:W5:Y:S02]  /*18d0*/  LDG.E.LTC128B.U16 R18, desc[UR12][R6.64+0x10] ;  /* 0x0000100c06127981 */ /* 0x000764000c1e1520 */
.L_x_28:
[----:B------:R-:W-:Y:S05]  /*18e0*/  BSYNC B0 ;  /* 0x0000000000007941 */ /* 0x000fea0003800000 */
.L_x_27:
[----:B-----5:R-:W-:Y:S01]  /*18f0*/  HADD2.F32 R5, -RZ, R18.H0_H0 ;  /* 0x20000012ff057230 */ /* 0x020fe20000004100 */
[----:B------:R-:W-:Y:S01]  /*1900*/  ISETP.GT.AND P1, PT, R3, 0x9, PT ;  /* 0x000000090300780c */ /* 0x000fe20003f24270 */
[----:B0-----:R-:W-:Y:S01]  /*1910*/  @P2 IMAD.MOV.U32 R12, RZ, RZ, R14 ;  /* 0x000000ffff0c2224 */ /* 0x001fe200078e000e */
[----:B------:R-:W-:Y:S01]  /*1920*/  BSSY B0, `(.L_x_29) ;  /* 0x0000009000007945 */ /* 0x000fe20003800000 */
[----:B------:R-:W-:Y:S02]  /*1930*/  @P2 IMAD.MOV.U32 R13, RZ, RZ, R15 ;  /* 0x000000ffff0d2224 */ /* 0x000fe400078e000f */
[----:B------:R-:W-:Y:S01]  /*1940*/  FMUL R5, R5, R2 ;  /* 0x0000000205057220 */ /* 0x000fe20000400000 */
[----:B------:R-:W-:-:S03]  /*1950*/  ISETP.GT.AND P3, PT, R4, RZ, P1 ;  /* 0x000000ff0400720c */ /* 0x000fc60000f64270 */
[----:B------:R-:W-:-:S05]  /*1960*/  FFMA R5, R28, R0, R5 ;  /* 0x000000001c057223 */ /* 0x000fca0000000005 */
[----:B------:R-:W-:-:S05]  /*1970*/  F2FP.F16.F32.PACK_AB R5, RZ, R5 ;  /* 0x00000005ff05723e */ /* 0x000fca00000000ff */
[----:B------:R0:W-:Y:S01]  /*1980*/  @P2 STG.E.U16 desc[UR12][R12.64+0x10], R5 ;  /* 0x000010050c002986 */ /* 0x0001e2000c10150c */
[----:B------:R-:W-:Y:S05]  /*1990*/  @!P3 BRA `(.L_x_30) ;  /* 0x000000000004b947 */ /* 0x000fea0003800000 */
[----:B------:R4:W5:Y:S02]  /*19a0*/  LDG.E.LTC128B.U16 R18, desc[UR12][R6.64+0x12] ;  /* 0x0000120c06127981 */ /* 0x000964000c1e1520 */
.L_x_30:
[----:B------:R-:W-:Y:S05]  /*19b0*/  BSYNC B0 ;  /* 0x0000000000007941 */ /* 0x000fea0003800000 */
.L_x_29:
[----:B0----5:R-:W-:Y:S01]  /*19c0*/  HADD2.F32 R5, -RZ, R18.H0_H0 ;  /* 0x20000012ff057230 */ /* 0x021fe20000004100 */
[----:B------:R-:W-:Y:S01]  /*19d0*/  ISETP.GT.AND P0, PT, R4, 0x8, P0 ;  /* 0x000000080400780c */ /* 0x000fe20000704270 */
[----:B------:R-:W-:Y:S01]  /*19e0*/  @P3 IMAD.MOV.U32 R13, RZ, RZ, R15 ;  /* 0x000000ffff0d3224 */ /* 0x000fe200078e000f */
[----:B------:R-:W-:Y:S02]  /*19f0*/  BSSY B0, `(.L_x_31) ;  /* 0x0000009000007945 */ /* 0x000fe40003800000 */
[----:B------:R-:W-:-:S04]  /*1a00*/  FMUL R12, R5, R2 ;  /* 0x00000002050c7220 */ /* 0x000fc80000400000 */
[----:B------:R-:W-:-:S05]  /*1a10*/  FFMA R12, R29, R0, R12 ;  /* 0x000000001d0c7223 */ /* 0x000fca000000000c */
[----:B------:R-:W-:-:S04]  /*1a20*/  F2FP.F16.F32.PACK_AB R12, RZ, R12 ;  /* 0x0000000cff0c723e */ /* 0x000fc800000000ff */
[----:B------:R-:W-:Y:S01]  /*1a30*/  PRMT R5, R12, 0x7610, R5 ;  /* 0x000076100c057816 */ /* 0x000fe20000000005 */
[----:B------:R-:W-:-:S05]  /*1a40*/  @P3 IMAD.MOV.U32 R12, RZ, RZ, R14 ;  /* 0x000000ffff0c3224 */ /* 0x000fca00078e000e */
[----:B------:R0:W-:Y:S01]  /*1a50*/  @P3 STG.E.U16 desc[UR12][R12.64+0x12], R5 ;  /* 0x000012050c003986 */ /* 0x0001e2000c10150c */
[----:B------:R-:W-:Y:S05]  /*1a60*/  @!P0 BRA `(.L_x_32) ;  /* 0x0000000000048947 */ /* 0x000fea0003800000 */
[----:B------:R0:W5:Y:S02]  /*1a70*/  LDG.E.LTC128B.U16 R18, desc[UR12][R8.64+0x10] ;  /* 0x0000100c08127981 */ /* 0x000164000c1e1520 */
.L_x_32:
[----:B------:R-:W-:Y:S05]  /*1a80*/  BSYNC B0 ;  /* 0x0000000000007941 */ /* 0x000fea0003800000 */
.L_x_31:
[----:B0----5:R-:W-:Y:S01]  /*1a90*/  HADD2.F32 R5, -RZ, R18.H0_H0 ;  /* 0x20000012ff057230 */ /* 0x021fe20000004100 */
[----:B------:R-:W-:Y:S01]  /*1aa0*/  ISETP.GT.AND P1, PT, R4, 0x8, P1 ;  /* 0x000000080400780c */ /* 0x000fe20000f24270 */
[----:B------:R-:W-:Y:S03]  /*1ab0*/  BSSY B0, `(.L_x_33) ;  /* 0x0000007000007945 */ /* 0x000fe60003800000 */
[----:B------:R-:W-:-:S04]  /*1ac0*/  FMUL R5, R5, R2 ;  /* 0x0000000205057220 */ /* 0x000fc80000400000 */
[----:B------:R-:W-:-:S05]  /*1ad0*/  FFMA R5, R30, R0, R5 ;  /* 0x000000001e057223 */ /* 0x000fca0000000005 */
[----:B------:R-:W-:-:S05]  /*1ae0*/  F2FP.F16.F32.PACK_AB R5, RZ, R5 ;  /* 0x00000005ff05723e */ /* 0x000fca00000000ff */
[----:B------:R0:W-:Y:S01]  /*1af0*/  @P0 STG.E.U16 desc[UR12][R10.64+0x10], R5 ;  /* 0x000010050a000986 */ /* 0x0001e2000c10150c */
[----:B------:R-:W-:Y:S05]  /*1b00*/  @!P1 BRA `(.L_x_34) ;  /* 0x0000000000049947 */ /* 0x000fea0003800000 */
[----:B------:R0:W5:Y:S02]  /*1b10*/  LDG.E.LTC128B.U16 R18, desc[UR12][R8.64+0x12] ;  /* 0x0000120c08127981 */ /* 0x000164000c1e1520 */
.L_x_34:
[----:B------:R-:W-:Y:S05]  /*1b20*/  BSYNC B0 ;  /* 0x0000000000007941 */ /* 0x000fea0003800000 */
.L_x_33:
        /* <DEDUP_REMOVED lines=10> */
.L_x_36:
[----:B------:R-:W-:Y:S05]  /*1bd0*/  BSYNC B0 ;  /* 0x0000000000007941 */ /* 0x000fea0003800000 */
.L_x_35:
        /* <DEDUP_REMOVED lines=12> */
.L_x_38:
[----:B------:R-:W-:Y:S05]  /*1ca0*/  BSYNC B0 ;  /* 0x0000000000007941 */ /* 0x000fea0003800000 */
.L_x_37:
        /* <DEDUP_REMOVED lines=12> */
.L_x_40:
[----:B------:R-:W-:Y:S05]  /*1d70*/  BSYNC B0 ;  /* 0x0000000000007941 */ /* 0x000fea0003800000 */
.L_x_39:
        /* <DEDUP_REMOVED lines=9> */
.L_x_42:
[----:B------:R-:W-:Y:S05]  /*1e10*/  BSYNC B0 ;  /* 0x0000000000007941 */ /* 0x000fea0003800000 */
.L_x_41:
        /* <DEDUP_REMOVED lines=10> */
.L_x_44:
[----:B------:R-:W-:Y:S05]  /*1ec0*/  BSYNC B0 ;  /* 0x0000000000007941 */ /* 0x000fea0003800000 */
.L_x_43:
        /* <DEDUP_REMOVED lines=12> */
.L_x_46:
[----:B------:R-:W-:Y:S05]  /*1f90*/  BSYNC B0 ;  /* 0x0000000000007941 */ /* 0x000fea0003800000 */
.L_x_45:
        /* <DEDUP_REMOVED lines=12> */
.L_x_48:
[----:B------:R-:W-:Y:S05]  /*2060*/  BSYNC B0 ;  /* 0x0000000000007941 */ /* 0x000fea0003800000 */
.L_x_47:
        /* <DEDUP_REMOVED lines=9> */
.L_x_50:
[----:B------:R-:W-:Y:S05]  /*2100*/  BSYNC B0 ;  /* 0x0000000000007941 */ /* 0x000fea0003800000 */
.L_x_49:
        /* <DEDUP_REMOVED lines=10> */
.L_x_52:
[----:B------:R-:W-:Y:S05]  /*21b0*/  BSYNC B0 ;  /* 0x0000000000007941 */ /* 0x000fea0003800000 */
.L_x_51:
        /* <DEDUP_REMOVED lines=12> */
.L_x_54:
[----:B------:R-:W-:Y:S05]  /*2280*/  BSYNC B0 ;  /* 0x0000000000007941 */ /* 0x000fea0003800000 */
.L_x_53:
        /* <DEDUP_REMOVED lines=12> */
.L_x_56:
[----:B------:R-:W-:Y:S05]  /*2350*/  BSYNC B0 ;  /* 0x0000000000007941 */ /* 0x000fea0003800000 */
.L_x_55:
        /* <DEDUP_REMOVED lines=9> */
.L_x_58:
[----:B------:R-:W-:Y:S05]  /*23f0*/  BSYNC B0 ;  /* 0x0000000000007941 */ /* 0x000fea0003800000 */
.L_x_57:
        /* <DEDUP_REMOVED lines=10> */
.L_x_60:
[----:B------:R-:W-:Y:S05]  /*24a0*/  BSYNC B0 ;  /* 0x0000000000007941 */ /* 0x000fea0003800000 */
.L_x_59:
        /* <DEDUP_REMOVED lines=12> */
.L_x_62:
[----:B------:R-:W-:Y:S05]  /*2570*/  BSYNC B0 ;  /* 0x0000000000007941 */ /* 0x000fea0003800000 */
.L_x_61:
        /* <DEDUP_REMOVED lines=12> */
.L_x_64:
[----:B------:R-:W-:Y:S05]  /*2640*/  BSYNC B0 ;  /* 0x0000000000007941 */ /* 0x000fea0003800000 */
.L_x_63:
        /* <DEDUP_REMOVED lines=9> */
.L_x_66:
[----:B------:R-:W-:Y:S05]  /*26e0*/  BSYNC B0 ;  /* 0x0000000000007941 */ /* 0x000fea0003800000 */
.L_x_65:
        /* <DEDUP_REMOVED lines=10> */
.L_x_68:
[----:B------:R-:W-:Y:S05]  /*2790*/  BSYNC B0 ;  /* 0x0000000000007941 */ /* 0x000fea0003800000 */
.L_x_67:
        /* <DEDUP_REMOVED lines=12> */
.L_x_70:
[----:B------:R-:W-:Y:S05]  /*2860*/  BSYNC B0 ;  /* 0x0000000000007941 */ /* 0x000fea0003800000 */
.L_x_69:
        /* <DEDUP_REMOVED lines=12> */
.L_x_72:
[----:B------:R-:W-:Y:S05]  /*2930*/  BSYNC B0 ;  /* 0x0000000000007941 */ /* 0x000fea0003800000 */
.L_x_71:
        /* <DEDUP_REMOVED lines=9> */
.L_x_74:
[----:B------:R-:W-:Y:S05]  /*29d0*/  BSYNC B0 ;  /* 0x0000000000007941 */ /* 0x000fea0003800000 */
.L_x_73:
        /* <DEDUP_REMOVED lines=10> */
.L_x_76:
[----:B------:R-:W-:Y:S05]  /*2a80*/  BSYNC B0 ;  /* 0x0000000000007941 */ /* 0x000fea0003800000 */
.L_x_75:
        /* <DEDUP_REMOVED lines=12> */
.L_x_78:
[----:B------:R-:W-:Y:S05]  /*2b50*/  BSYNC B0 ;  /* 0x0000000000007941 */ /* 0x000fea0003800000 */
.L_x_77:
[----:B-----5:R-:W-:Y:S01]  /*2b60*/  HADD2.F32 R3, -RZ, R18.H0_H0 ;  /* 0x20000012ff037230 */ /* 0x020fe20000004100 */
[----:B------:R-:W-:Y:S01]  /*2b70*/  ISETP.GT.AND P0, PT, R4, 0x8, P0 ;  /* 0x000000080400780c */ /* 0x000fe20000704270 */
[----:B------:R-:W-:Y:S03]  /*2b80*/  BSSY B0, `(.L_x_79) ;  /* 0x0000007000007945 */ /* 0x000fe60003800000 */
[----:B01-34-:R-:W-:-:S04]  /*2b90*/  FMUL R6, R3, R2 ;  /* 0x0000000203067220 */ /* 0x01bfc80000400000 */
[----:B------:R-:W-:-:S05]  /*2ba0*/  FFMA R6, R53, R0, R6 ;  /* 0x0000000035067223 */ /* 0x000fca0000000006 */
[----:B------:R-:W-:-:S05]  /*2bb0*/  F2FP.F16.F32.PACK_AB R6, RZ, R6 ;  /* 0x00000006ff06723e */ /* 0x000fca00000000ff */
[----:B------:R0:W-:Y:S01]  /*2bc0*/  @P3 STG.E.U16 desc[UR12][R14.64+0x72], R6 ;  /* 0x000072060e003986 */ /* 0x0001e2000c10150c */
[----:B------:R-:W-:Y:S05]  /*2bd0*/  @!P0 BRA `(.L_x_80) ;  /* 0x0000000000048947 */ /* 0x000fea0003800000 */
[----:B------:R1:W5:Y:S02]  /*2be0*/  LDG.E.LTC128B.U16 R18, desc[UR12][R8.64+0x70] ;  /* 0x0000700c08127981 */ /* 0x000364000c1e1520 */
.L_x_80:
[----:B------:R-:W-:Y:S05]  /*2bf0*/  BSYNC B0 ;  /* 0x0000000000007941 */ /* 0x000fea0003800000 */
.L_x_79:
[----:B-----5:R-:W-:Y:S01]  /*2c00*/  HADD2.F32 R3, -RZ, R18.H0_H0 ;  /* 0x20000012ff037230 */ /* 0x020fe20000004100 */
[----:B------:R-:W-:Y:S01]  /*2c10*/  ISETP.GT.AND P1, PT, R4, 0x8, P1 ;  /* 0x000000080400780c */ /* 0x000fe20000f24270 */
[----:B------:R-:W-:Y:S01]  /*2c20*/  @P0 IMAD.MOV.U32 R4, RZ, RZ, R10 ;  /* 0x000000ffff040224 */ /* 0x000fe200078e000a */
[----:B------:R-:W-:Y:S01]  /*2c30*/  BSSY B0, `(.L_x_81) ;  /* 0x0000008000007945 */ /* 0x000fe20003800000 */
[----:B------:R-:W-:Y:S02]  /*2c40*/  @P0 IMAD.MOV.U32 R5, RZ, RZ, R11 ;  /* 0x000000ffff050224 */ /* 0x000fe400078e000b */
[----:B------:R-:W-:-:S04]  /*2c50*/  FMUL R3, R3, R2 ;  /* 0x0000000203037220 */ /* 0x000fc80000400000 */
[----:B------:R-:W-:-:S05]  /*2c60*/  FFMA R3, R54, R0, R3 ;  /* 0x0000000036037223 */ /* 0x000fca0000000003 */
[----:B------:R-:W-:-:S05]  /*2c70*/  F2FP.F16.F32.PACK_AB R3, RZ, R3 ;  /* 0x00000003ff03723e */ /* 0x000fca00000000ff */
[----:B------:R3:W-:Y:S01]  /*2c80*/  @P0 STG.E.U16 desc[UR12][R4.64+0x70], R3 ;  /* 0x0000700304000986 */ /* 0x0007e2000c10150c */
[----:B------:R-:W-:Y:S05]  /*2c90*/  @!P1 BRA `(.L_x_82) ;  /* 0x0000000000049947 */ /* 0x000fea0003800000 */
[----:B------:R4:W5:Y:S02]  /*2ca0*/  LDG.E.LTC128B.U16 R18, desc[UR12][R8.64+0x72] ;  /* 0x0000720c08127981 */ /* 0x000964000c1e1520 */
.L_x_82:
[----:B------:R-:W-:Y:S05]  /*2cb0*/  BSYNC B0 ;  /* 0x0000000000007941 */ /* 0x000fea0003800000 */
.L_x_81:
[----:B---3-5:R-:W-:-:S05]  /*2cc0*/  HADD2.F32 R3, -RZ, R18.H0_H0 ;  /* 0x20000012ff037230 */ /* 0x028fca0000004100 */
[----:B------:R-:W-:-:S04]  /*2cd0*/  FMUL R2, R3, R2 ;  /* 0x0000000203027220 */ /* 0x000fc80000400000 */
[----:B------:R-:W-:Y:S01]  /*2ce0*/  FFMA R2, R55, R0, R2 ;  /* 0x0000000037027223 */ /* 0x000fe20000000002 */
[----:B------:R-:W-:Y:S06]  /*2cf0*/  @!P1 EXIT ;  /* 0x000000000000994d */ /* 0x000fec0003800000 */
[----:B------:R-:W-:-:S05]  /*2d00*/  F2FP.F16.F32.PACK_AB R2, RZ, R2 ;  /* 0x00000002ff02723e */ /* 0x000fca00000000ff */
[----:B------:R-:W-:Y:S01]  /*2d10*/  STG.E.U16 desc[UR12][R10.64+0x72], R2 ;  /* 0x000072020a007986 */ /* 0x000fe2000c10150c */
[----:B------:R-:W-:Y:S05]  /*2d20*/  EXIT ;  /* 0x000000000000794d */ /* 0x000fea0003800000 */
.L_x_22:
[----:B------:R-:W-:Y:S01]  /*2d30*/  ISETP.GT.AND P3, PT, R3, 0x1, PT ;  /* 0x000000010300780c */ /* 0x000fe20003f64270 */
[----:B------:R-:W-:Y:S01]  /*2d40*/  ULDC.64 UR4, c[0x0][0x650] ;  /* 0x0001940000047ab9 */ /* 0x000fe20000000a00 */
[-C--:B------:R-:W-:Y:S01]  /*2d50*/  FMUL R24, R24, R0.reuse ;  /* 0x0000000018187220 */ /* 0x080fe20000400000 */
[-C--:B------:R-:W-:Y:S01]  /*2d60*/  FMUL R25, R25, R0.reuse ;  /* 0x0000000019197220 */ /* 0x080fe20000400000 */
[----:B------:R-:W-:Y:S01]  /*2d70*/  ISETP.GT.AND P4, PT, R4, RZ, P3 ;  /* 0x000000ff0400720c */ /* 0x000fe20001f84270 */
[-C--:B------:R-:W-:Y:S01]  /*2d80*/  FMUL R26, R26, R0.reuse ;  /* 0x000000001a1a7220 */ /* 0x080fe20000400000 */
[----:B------:R-:W-:Y:S01]  /*2d90*/  LEA R6, P1, R12, UR4, 0x1 ;  /* 0x000000040c067c11 */ /* 0x000fe2000f8208ff */
[----:B------:R-:W-:Y:S01]  /*2da0*/  FMUL R27, R27, R0 ;  /* 0x000000001b1b7220 */ /* 0x000fe20000400000 */
[----:B------:R-:W-:Y:S01]  /*2db0*/  F2FP.F16.F32.PACK_AB R24, RZ, R24 ;  /* 0x00000018ff18723e */ /* 0x000fe200000000ff */
[-C--:B------:R-:W-:Y:S01]  /*2dc0*/  FMUL R28, R28, R0.reuse ;  /* 0x000000001c1c7220 */ /* 0x080fe20000400000 */
[----:B------:R-:W-:Y:S01]  /*2dd0*/  LEA.HI.X R7, R12, UR5, R19, 0x1, P1 ;  /* 0x000000050c077c11 */ /* 0x000fe200088f0c13 */
[-C--:B------:R-:W-:Y:S01]  /*2de0*/  FMUL R29, R29, R0.reuse ;  /* 0x000000001d1d7220 */ /* 0x080fe20000400000 */
[----:B------:R-:W-:Y:S01]  /*2df0*/  F2FP.F16.F32.PACK_AB R25, RZ, R25 ;  /* 0x00000019ff19723e */ /* 0x000fe200000000ff */
[-C--:B------:R-:W-:Y:S01]  /*2e00*/  FMUL R30, R30, R0.reuse ;  /* 0x000000001e1e7220 */ /* 0x080fe20000400000 */
[----:B------:R-:W-:Y:S01]  /*2e10*/  SHF.L.U64.HI R5, R17, 0x1, R16 ;  /* 0x0000000111057819 */ /* 0x000fe20000010210 */
[----:B------:R-:W-:Y:S01]  /*2e20*/  @P2 STG.E.U16 desc[UR12][R6.64], R24 ;  /* 0x0000001806002986 */ /* 0x000fe2000c10150c */
[----:B------:R-:W-:Y:S01]  /*2e30*/  ISETP.GT.AND P2, PT, R4, 0x8, P0 ;  /* 0x000000080400780c */ /* 0x000fe20000744270 */
[----:B------:R-:W-:Y:S01]  /*2e40*/  FMUL R31, R31, R0 ;  /* 0x000000001f1f7220 */ /* 0x000fe20000400000 */
[----:B------:R-:W-:Y:S01]  /*2e50*/  ISETP.GT.AND P1, PT, R3, 0x8, PT ;  /* 0x000000080300780c */ /* 0x000fe20003f24270 */
[----:B------:R-:W-:Y:S01]  /*2e60*/  @P4 STG.E.U16 desc[UR12][R6.64+0x2], R25 ;  /* 0x0000021906004986 */ /* 0x000fe2000c10150c */
[----:B------:R-:W-:Y:S01]  /*2e70*/  LEA R8, P4, R17, R6, 0x1 ;  /* 0x0000000611087211 */ /* 0x000fe200078808ff */
[-C--:B------:R-:W-:Y:S01]  /*2e80*/  FMUL R32, R32, R0.reuse ;  /* 0x0000000020207220 */ /* 0x080fe20000400000 */
[C---:B------:R-:W-:Y:S01]  /*2e90*/  ISETP.GT.AND P3, PT, R4.reuse, 0x8, P3 ;  /* 0x000000080400780c */ /* 0x040fe20001f64270 */
[-C--:B------:R-:W-:Y:S01]  /*2ea0*/  FMUL R33, R33, R0.reuse ;  /* 0x0000000021217220 */ /* 0x080fe20000400000 */
[----:B------:R-:W-:Y:S01]  /*2eb0*/  ISETP.GT.AND P0, PT, R3, 0x9, PT ;  /* 0x000000090300780c */ /* 0x000fe20003f04270 */
[----:B------:R-:W-:Y:S01]  /*2ec0*/  IMAD.X R9, R5, 0x1, R7, P4 ;  /* 0x0000000105097824 */ /* 0x000fe200020e0607 */
[----:B------:R-:W-:Y:S01]  /*2ed0*/  ISETP.GT.AND P5, PT, R4, RZ, P1 ;  /* 0x000000ff0400720c */ /* 0x000fe20000fa4270 */
[-C--:B------:R-:W-:Y:S01]  /*2ee0*/  FMUL R34, R34, R0.reuse ;  /* 0x0000000022227220 */ /* 0x080fe20000400000 */
[----:B------:R-:W-:Y:S01]  /*2ef0*/  ISETP.GT.AND P4, PT, R4, RZ, P0 ;  /* 0x000000ff0400720c */ /* 0x000fe20000784270 */
[----:B------:R-:W-:Y:S01]  /*2f00*/  FMUL R35, R35, R0 ;  /* 0x0000000023237220 */ /* 0x000fe20000400000 */
[----:B------:R-:W-:Y:S01]  /*2f10*/  F2FP.F16.F32.PACK_AB R26, RZ, R26 ;  /* 0x0000001aff1a723e */ /* 0x000fe200000000ff */
[-C--:B------:R-:W-:Y:S01]  /*2f20*/  FMUL R36, R36, R0.reuse ;  /* 0x0000000024247220 */ /* 0x080fe20000400000 */
[----:B------:R-:W-:Y:S01]  /*2f30*/  F2FP.F16.F32.PACK_AB R27, RZ, R27 ;  /* 0x0000001bff1b723e */ /* 0x000fe200000000ff */
[----:B------:R-:W-:Y:S01]  /*2f40*/  FMUL R37, R37, R0 ;  /* 0x0000000025257220 */ /* 0x000fe20000400000 */
[----:B------:R-:W-:Y:S01]  /*2f50*/  F2FP.F16.F32.PACK_AB R28, RZ, R28 ;  /* 0x0000001cff1c723e */ /* 0x000fe200000000ff */
[----:B------:R-:W-:Y:S01]  /*2f60*/  @P2 STG.E.U16 desc[UR12][R8.64], R26 ;  /* 0x0000001a08002986 */ /* 0x000fe2000c10150c */
[----:B------:R-:W-:Y:S01]  /*2f70*/  F2FP.F16.F32.PACK_AB R29, RZ, R29 ;  /* 0x0000001dff1d723e */ /* 0x000fe200000000ff */
[-C--:B------:R-:W-:Y:S01]  /*2f80*/  FMUL R38, R38, R0.reuse ;  /* 0x0000000026267220 */ /* 0x080fe20000400000 */
[C---:B------:R-:W-:Y:S01]  /*2f90*/  ISETP.GT.AND P1, PT, R4.reuse, 0x8, P1 ;  /* 0x000000080400780c */ /* 0x040fe20000f24270 */
[----:B------:R-:W-:Y:S01]  /*2fa0*/  @P3 STG.E.U16 desc[UR12][R8.64+0x2], R27 ;  /* 0x0000021b08003986 */ /* 0x000fe2000c10150c */
[----:B------:R-:W-:Y:S01]  /*2fb0*/  ISETP.GT.AND P3, PT, R3, 0x10, PT ;  /* 0x000000100300780c */ /* 0x000fe20003f64270 */
[-C--:B------:R-:W-:Y:S01]  /*2fc0*/  FMUL R39, R39, R0.reuse ;  /* 0x0000000027277220 */ /* 0x080fe20000400000 */
[----:B------:R-:W-:Y:S01]  /*2fd0*/  ISETP.GT.AND P2, PT, R4, 0x8, P0 ;  /* 0x000000080400780c */ /* 0x000fe20000744270 */
[----:B------:R-:W-:Y:S01]  /*2fe0*/  @P5 STG.E.U16 desc[UR12][R6.64+0x10], R28 ;  /* 0x0000101c06005986 */ /* 0x000fe2000c10150c */
[----:B------:R-:W-:Y:S01]  /*2ff0*/  ISETP.GT.AND P0, PT, R3, 0x11, PT ;  /* 0x000000110300780c */ /* 0x000fe20003f04270 */
[----:B------:R-:W-:Y:S01]  /*3000*/  FMUL R40, R40, R0 ;  /* 0x0000000028287220 */ /* 0x000fe20000400000 */
[----:B------:R-:W-:Y:S01]  /*3010*/  F2FP.F16.F32.PACK_AB R30, RZ, R30 ;  /* 0x0000001eff1e723e */ /* 0x000fe200000000ff */
[----:B------:R-:W-:Y:S01]  /*3020*/  @P4 STG.E.U16 desc[UR12][R6.64+0x12], R29 ;  /* 0x0000121d06004986 */ /* 0x000fe2000c10150c */
[C---:B------:R-:W-:Y:S01]  /*3030*/  ISETP.GT.AND P4, PT, R4.reuse, RZ, P3 ;  /* 0x000000ff0400720c */ /* 0x040fe20001f84270 */
[-C--:B------:R-:W-:Y:S01]  /*3040*/  FMUL R41, R41, R0.reuse ;  /* 0x0000000029297220 */ /* 0x080fe20000400000 */
[----:B------:R-:W-:Y:S01]  /*3050*/  ISETP.GT.AND P5, PT, R4, RZ, P0 ;  /* 0x000000ff0400720c */ /* 0x000fe200007a4270 */
[----:B------:R-:W-:Y:S01]  /*3060*/  @P1 STG.E.U16 desc[UR12][R8.64+0x10], R30 ;  /* 0x0000101e08001986 */ /* 0x000fe2000c10150c */
[----:B------:R-:W-:Y:S01]  /*3070*/  F2FP.F16.F32.PACK_AB R31, RZ, R31 ;  /* 0x0000001fff1f723e */ /* 0x000fe200000000ff */
[----:B------:R-:W-:Y:S01]  /*3080*/  FMUL R42, R42, R0 ;  /* 0x000000002a2a7220 */ /* 0x000fe20000400000 */
[----:B------:R-:W-:Y:S01]  /*3090*/  F2FP.F16.F32.PACK_AB R32, RZ, R32 ;  /* 0x00000020ff20723e */ /* 0x000fe200000000ff */
[-C--:B------:R-:W-:Y:S01]  /*30a0*/  FMUL R43, R43, R0.reuse ;  /* 0x000000002b2b7220 */ /* 0x080fe20000400000 */
[----:B------:R-:W-:Y:S01]  /*30b0*/  F2FP.F16.F32.PACK_AB R33, RZ, R33 ;  /* 0x00000021ff21723e */ /* 0x000fe200000000ff */
[----:B------:R-:W-:Y:S01]  /*30c0*/  @P2 STG.E.U16 desc[UR12][R8.64+0x12], R31 ;  /* 0x0000121f08002986 */ /* 0x000fe2000c10150c */
[----:B------:R-:W-:Y:S01]  /*30d0*/  ISETP.GT.AND P3, PT, R4, 0x8, P3 ;  /* 0x000000080400780c */ /* 0x000fe20001f64270 */
[-C--:B------:R-:W-:Y:S01]  /*30e0*/  FMUL R44, R44, R0.reuse ;  /* 0x000000002c2c7220 */ /* 0x080fe20000400000 */
[----:B------:R-:W-:Y:S01]  /*30f0*/  ISETP.GT.AND P1, PT, R3, 0x18, PT ;  /* 0x000000180300780c */ /* 0x000fe20003f24270 */
[----:B------:R-:W-:Y:S01]  /*3100*/  @P4 STG.E.U16 desc[UR12][R6.64+0x20], R32 ;  /* 0x0000202006004986 */ /* 0x000fe2000c10150c */
[C---:B------:R-:W-:Y:S01]  /*3110*/  ISETP.GT.AND P0, PT, R4.reuse, 0x8, P0 ;  /* 0x000000080400780c */ /* 0x040fe20000704270 */
[-C--:B------:R-:W-:Y:S01]  /*3120*/  FMUL R45, R45, R0.reuse ;  /* 0x000000002d2d7220 */ /* 0x080fe20000400000 */
[----:B------:R-:W-:Y:S01]  /*3130*/  ISETP.GT.AND P2, PT, R3, 0x19, PT ;  /* 0x000000190300780c */ /* 0x000fe20003f44270 */
[----:B------:R-:W-:Y:S01]  /*3140*/  @P5 STG.E.U16 desc[UR12][R6.64+0x22], R33 ;  /* 0x0000222106005986 */ /* 0x000fe2000c10150c */
        /* <DEDUP_REMOVED lines=12> */
[----:B------:R-:W-:Y:S01]  /*3210*/  ISETP.GT.AND P3, PT, R3, 0x20, PT ;  /* 0x000000200300780c */ /* 0x000fe20003f64270 */
[----:B------:R-:W-:Y:S01]  /*3220*/  @P0 STG.E.U16 desc[UR12][R8.64+0x22], R35 ;  /* 0x0000222308000986 */ /* 0x000fe2000c10150c */
[C---:B------:R-:W-:Y:S01]  /*3230*/  ISETP.GT.AND P1, PT, R4.reuse, 0x8, P1 ;  /* 0x000000080400780c */ /* 0x040fe20000f24270 */
[-C--:B------:R-:W-:Y:S01]  /*3240*/  FMUL R51, R51, R0.reuse ;  /* 0x0000000033337220 */ /* 0x080fe20000400000 */
[----:B------:R-:W-:Y:S01]  /*3250*/  ISETP.GT.AND P0, PT, R3, 0x21, PT ;  /* 0x000000210300780c */ /* 0x000fe20003f04270 */
[----:B------:R-:W-:Y:S01]  /*3260*/  @P4 STG.E.U16 desc[UR12][R6.64+0x30], R36 ;  /* 0x0000302406004986 */ /* 0x000fe2000c10150c */
[----:B------:R-:W-:Y:S01]  /*3270*/  ISETP.GT.AND P2, PT, R4, 0x8, P2 ;  /* 0x000000080400780c */ /* 0x000fe20001744270 */
[-C--:B------:R-:W-:Y:S01]  /*3280*/  FMUL R52, R52, R0.reuse ;  /* 0x0000000034347220 */ /* 0x080fe20000400000 */
[C---:B------:R-:W-:Y:S01]  /*3290*/  ISETP.GT.AND P4, PT, R4.reuse, RZ, P3 ;  /* 0x000000ff0400720c */ /* 0x040fe20001f84270 */
[----:B------:R-:W-:Y:S01]  /*32a0*/  @P5 STG.E.U16 desc[UR12][R6.64+0x32], R37 ;  /* 0x0000322506005986 */ /* 0x000fe2000c10150c */
        /* <DEDUP_REMOVED lines=8> */
[----:B------:R-:W-:-:S02]  /*3330*/  F2FP.F16.F32.PACK_AB R41, RZ, R41 ;  /* 0x00000029ff29723e */ /* 0x000fc400000000ff */
[C---:B------:R-:W-:Y:S01]  /*3340*/  ISETP.GT.AND P3, PT, R4.reuse, 0x8, P3 ;  /* 0x000000080400780c */ /* 0x040fe20001f64270 */
[----:B------:R-:W-:Y:S01]  /*3350*/  @P2 STG.E.U16 desc[UR12][R8.64+0x32], R39 ;  /* 0x0000322708002986 */ /* 0x000fe2000c10150c */
[----:B------:R-:W-:Y:S02]  /*3360*/  ISETP.GT.AND P0, PT, R4, 0x8, P0 ;  /* 0x000000080400780c */ /* 0x000fe40000704270 */
[----:B------:R-:W-:Y:S01]  /*3370*/  F2FP.F16.F32.PACK_AB R42, RZ, R42 ;  /* 0x0000002aff2a723e */ /* 0x000fe200000000ff */
[----:B------:R-:W-:Y:S01]  /*3380*/  @P4 STG.E.U16 desc[UR12][R6.64+0x40], R40 ;  /* 0x0000402806004986 */ /* 0x000fe2000c10150c */
[C---:B------:R-:W-:Y:S02]  /*3390*/  ISETP.GT.AND P4, PT, R3.reuse, 0x28, PT ;  /* 0x000000280300780c */ /* 0x040fe40003f84270 */
[----:B------:R-:W-:Y:S01]  /*33a0*/  F2FP.F16.F32.PACK_AB R43, RZ, R43 ;  /* 0x0000002bff2b723e */ /* 0x000fe200000000ff */
[----:B------:R-:W-:Y:S01]  /*33b0*/  @P5 STG.E.U16 desc[UR12][R6.64+0x42], R41 ;  /* 0x0000422906005986 */ /* 0x000fe2000c10150c */
[----:B------:R-:W-:-:S02]  /*33c0*/  ISETP.GT.AND P5, PT, R3, 0x29, PT ;  /* 0x000000290300780c */ /* 0x000fc40003fa4270 */
[C---:B------:R-:W-:Y:S01]  /*33d0*/  ISETP.GT.AND P1, PT, R4.reuse, RZ, P4 ;  /* 0x000000ff0400720c */ /* 0x040fe20002724270 */
[----:B------:R-:W-:Y:S01]  /*33e0*/  @P3 STG.E.U16 desc[UR12][R8.64+0x40], R42 ;  /* 0x0000402a08003986 */ /* 0x000fe2000c10150c */
[----:B------:R-:W-:Y:S02]  /*33f0*/  ISETP.GT.AND P6, PT, R4, RZ, P5 ;  /* 0x000000ff0400720c */ /* 0x000fe40002fc4270 */
[----:B------:R-:W-:Y:S01]  /*3400*/  F2FP.F16.F32.PACK_AB R44, RZ, R44 ;  /* 0x0000002cff2c723e */ /* 0x000fe200000000ff */
[----:B------:R-:W-:Y:S01]  /*3410*/  @P0 STG.E.U16 desc[UR12][R8.64+0x42], R43 ;  /* 0x0000422b08000986 */ /* 0x000fe2000c10150c */
[C---:B------:R-:W-:Y:S02]  /*3420*/  ISETP.GT.AND P3, PT, R3.reuse, 0x30, PT ;  /* 0x000000300300780c */ /* 0x040fe40003f64270 */
[C---:B------:R-:W-:Y:S02]  /*3430*/  ISETP.GT.AND P2, PT, R3.reuse, 0x31, PT ;  /* 0x000000310300780c */ /* 0x040fe40003f44270 */
[----:B------:R-:W-:-:S02]  /*3440*/  ISETP.GT.AND P0, PT, R3, 0x39, PT ;  /* 0x000000390300780c */ /* 0x000fc40003f04270 */
[C---:B------:R-:W-:Y:S01]  /*3450*/  ISETP.GT.AND P4, PT, R4.reuse, 0x8, P4 ;  /* 0x000000080400780c */ /* 0x040fe20002784270 */
[----:B------:R-:W-:Y:S01]  /*3460*/  @P1 STG.E.U16 desc[UR12][R6.64+0x50], R44 ;  /* 0x0000502c06001986 */ /* 0x000fe2000c10150c */
[----:B------:R-:W-:Y:S01]  /*3470*/  ISETP.GT.AND P1, PT, R3, 0x38, PT ;  /* 0x000000380300780c */ /* 0x000fe20003f24270 */
[----:B------:R-:W-:Y:S01]  /*3480*/  @P6 IMAD.MOV.U32 R2, RZ, RZ, R6 ;  /* 0x000000ffff026224 */ /* 0x000fe200078e0006 */
[----:B------:R-:W-:Y:S01]  /*3490*/  F2FP.F16.F32.PACK_AB R45, RZ, R45 ;  /* 0x0000002dff2d723e */ /* 0x000fe200000000ff */
[----:B------:R-:W-:Y:S01]  /*34a0*/  @P6 IMAD.MOV.U32 R3, RZ, RZ, R7 ;  /* 0x000000ffff036224 */ /* 0x000fe200078e0007 */
[----:B------:R-:W-:Y:S02]  /*34b0*/  F2FP.F16.F32.PACK_AB R46, RZ, R46 ;  /* 0x0000002eff2e723e */ /* 0x000fe400000000ff */
[----:B------:R-:W-:Y:S02]  /*34c0*/  F2FP.F16.F32.PACK_AB R47, RZ, R47 ;  /* 0x0000002fff2f723e */ /* 0x000fe400000000ff */
[----:B------:R0:W-:Y:S01]  /*34d0*/  @P6 STG.E.U16 desc[UR12][R2.64+0x52], R45 ;  /* 0x0000522d02006986 */ /* 0x0001e2000c10150c */
[----:B------:R-:W-:-:S02]  /*34e0*/  ISETP.GT.AND P6, PT, R4, 0x8, P5 ;  /* 0x000000080400780c */ /* 0x000fc40002fc4270 */
[C---:B------:R-:W-:Y:S02]  /*34f0*/  ISETP.GT.AND P5, PT, R4.reuse, RZ, P3 ;  /* 0x000000ff0400720c */ /* 0x040fe40001fa4270 */
[----:B------:R-:W-:Y:S02]  /*3500*/  ISETP.GT.AND P3, PT, R4, 0x8, P3 ;  /* 0x000000080400780c */ /* 0x000fe40001f64270 */
[----:B------:R-:W-:Y:S02]  /*3510*/  F2FP.F16.F32.PACK_AB R48, RZ, R48 ;  /* 0x00000030ff30723e */ /* 0x000fe400000000ff */
[----:B------:R-:W-:Y:S02]  /*3520*/  F2FP.F16.F32.PACK_AB R49, RZ, R49 ;  /* 0x00000031ff31723e */ /* 0x000fe400000000ff */
[----:B------:R-:W-:Y:S01]  /*3530*/  F2FP.F16.F32.PACK_AB R50, RZ, R50 ;  /* 0x00000032ff32723e */ /* 0x000fe200000000ff */
[----:B0-----:R-:W-:Y:S01]  /*3540*/  @P4 IMAD.MOV.U32 R2, RZ, RZ, R8 ;  /* 0x000000ffff024224 */ /* 0x001fe200078e0008 */
[----:B------:R-:W-:Y:S01]  /*3550*/  F2FP.F16.F32.PACK_AB R51, RZ, R51 ;  /* 0x00000033ff33723e */ /* 0x000fe200000000ff */
[----:B------:R-:W-:Y:S01]  /*3560*/  @P4 IMAD.MOV.U32 R3, RZ, RZ, R9 ;  /* 0x000000ffff034224 */ /* 0x000fe200078e0009 */
[----:B------:R-:W-:-:S02]  /*3570*/  F2FP.F16.F32.PACK_AB R52, RZ, R52 ;  /* 0x00000034ff34723e */ /* 0x000fc400000000ff */
[----:B------:R-:W-:Y:S02]  /*3580*/  F2FP.F16.F32.PACK_AB R53, RZ, R53 ;  /* 0x00000035ff35723e */ /* 0x000fe400000000ff */
[----:B------:R0:W-:Y:S01]  /*3590*/  @P4 STG.E.U16 desc[UR12][R2.64+0x50], R46 ;  /* 0x0000502e02004986 */ /* 0x0001e2000c10150c */
[C---:B------:R-:W-:Y:S02]  /*35a0*/  ISETP.GT.AND P4, PT, R4.reuse, RZ, P2 ;  /* 0x000000ff0400720c */ /* 0x040fe40001784270 */
[----:B------:R-:W-:Y:S02]  /*35b0*/  ISETP.GT.AND P2, PT, R4, 0x8, P2 ;  /* 0x000000080400780c */ /* 0x000fe40001744270 */
[----:B------:R-:W-:Y:S01]  /*35c0*/  F2FP.F16.F32.PACK_AB R54, RZ, R54 ;  /* 0x00000036ff36723e */ /* 0x000fe200000000ff */
[----:B0-----:R-:W-:Y:S02]  /*35d0*/  @P6 IMAD.MOV.U32 R2, RZ, RZ, R8 ;  /* 0x000000ffff026224 */ /* 0x001fe400078e0008 */
[----:B------:R-:W-:-:S05]  /*35e0*/  @P6 IMAD.MOV.U32 R3, RZ, RZ, R9 ;  /* 0x000000ffff036224 */ /* 0x000fca00078e0009 */
[----:B------:R0:W-:Y:S01]  /*35f0*/  @P6 STG.E.U16 desc[UR12][R2.64+0x52], R47 ;  /* 0x0000522f02006986 */ /* 0x0001e2000c10150c */
[C---:B------:R-:W-:Y:S02]  /*3600*/  ISETP.GT.AND P6, PT, R4.reuse, RZ, P0 ;  /* 0x000000ff0400720c */ /* 0x040fe400007c4270 */
[----:B------:R-:W-:Y:S01]  /*3610*/  ISETP.GT.AND P0, PT, R4, 0x8, P0 ;  /* 0x000000080400780c */ /* 0x000fe20000704270 */
[----:B0-----:R-:W-:Y:S02]  /*3620*/  @P5 IMAD.MOV.U32 R2, RZ, RZ, R6 ;  /* 0x000000ffff025224 */ /* 0x001fe400078e0006 */
[----:B------:R-:W-:-:S05]  /*3630*/  @P5 IMAD.MOV.U32 R3, RZ, RZ, R7 ;  /* 0x000000ffff035224 */ /* 0x000fca00078e0007 */
[----:B------:R0:W-:Y:S01]  /*3640*/  @P5 STG.E.U16 desc[UR12][R2.64+0x60], R48 ;  /* 0x0000603002005986 */ /* 0x0001e2000c10150c */
[C---:B------:R-:W-:Y:S02]  /*3650*/  ISETP.GT.AND P5, PT, R4.reuse, RZ, P1 ;  /* 0x000000ff0400720c */ /* 0x040fe40000fa4270 */
[----:B------:R-:W-:Y:S01]  /*3660*/  ISETP.GT.AND P1, PT, R4, 0x8, P1 ;  /* 0x000000080400780c */ /* 0x000fe20000f24270 */
[----:B0-----:R-:W-:Y:S02]  /*3670*/  @P4 IMAD.MOV.U32 R2, RZ, RZ, R6 ;  /* 0x000000ffff024224 */ /* 0x001fe400078e0006 */
[----:B------:R-:W-:-:S05]  /*3680*/  @P4 IMAD.MOV.U32 R3, RZ, RZ, R7 ;  /* 0x000000ffff034224 */ /* 0x000fca00078e0007 */
[----:B------:R0:W-:Y:S02]  /*3690*/  @P4 STG.E.U16 desc[UR12][R2.64+0x62], R49 ;  /* 0x0000623102004986 */ /* 0x0001e4000c10150c */
        /* <DEDUP_REMOVED lines=8> */
[----:B------:R0:W-:Y:S04]  /*3720*/  @P5 STG.E.U16 desc[UR12][R2.64+0x70], R52 ;  /* 0x0000703402005986 */ /* 0x0001e8000c10150c */
[----:B------:R1:W-:Y:S01]  /*3730*/  @P6 STG.E.U16 desc[UR12][R6.64+0x72], R53 ;  /* 0x0000723506006986 */ /* 0x0003e2000c10150c */
[----:B0-----:R-:W-:Y:S02]  /*3740*/  @P1 IMAD.MOV.U32 R2, RZ, RZ, R8 ;  /* 0x000000ffff021224 */ /* 0x001fe400078e0008 */
[----:B------:R-:W-:-:S05]  /*3750*/  @P1 IMAD.MOV.U32 R3, RZ, RZ, R9 ;  /* 0x000000ffff031224 */ /* 0x000fca00078e0009 */
[----:B------:R1:W-:Y:S01]  /*3760*/  @P1 STG.E.U16 desc[UR12][R2.64+0x70], R54 ;  /* 0x0000703602001986 */ /* 0x0003e2000c10150c */
[----:B------:R-:W-:Y:S05]  /*3770*/  @!P0 EXIT ;  /* 0x000000000000894d */ /* 0x000fea0003800000 */
[----:B------:R-:W-:-:S05]  /*3780*/  F2FP.F16.F32.PACK_AB R0, RZ, R0 ;  /* 0x00000000ff00723e */ /* 0x000fca00000000ff */
[----:B------:R-:W-:Y:S01]  /*3790*/  STG.E.U16 desc[UR12][R8.64+0x72], R0 ;  /* 0x0000720008007986 */ /* 0x000fe2000c10150c */
[----:B------:R-:W-:Y:S05]  /*37a0*/  EXIT ;  /* 0x000000000000794d */ /* 0x000fea0003800000 */
.L_x_10:
[----:B------:R-:W-:-:S13]  /*37b0*/  ISETP.NE.AND P0, PT, R6, RZ, PT ;  /* 0x000000ff0600720c */ /* 0x000fda0003f05270 */
[----:B------:R-:W-:Y:S05]  /*37c0*/  @P0 EXIT ;  /* 0x000000000000094d */ /* 0x000fea0003800000 */
[----:B------:R-:W-:Y:S01]  /*37d0*/  ELECT P0, URZ, PT ;  /* 0x00000000003f782f */ /* 0x000fe20003800000 */
[----:B------:R-:W-:-:S12]  /*37e0*/  BSSY B0, `(.L_x_83) ;  /* 0x0000083000007945 */ /* 0x000fd80003800000 */
[----:B------:R-:W-:Y:S05]  /*37f0*/  @!P0 BRA `(.L_x_84) ;  /* 0x0000000800048947 */ /* 0x000fea0003800000 */
[----:B------:R-:W-:Y:S02]  /*3800*/  ISETP.GE.AND P0, PT, R4, 0x1, PT ;  /* 0x000000010400780c */ /* 0x000fe40003f06270 */
[----:B------:R-:W-:-:S04]  /*3810*/  SHF.R.S32.HI R5, RZ, 0x1f, R8 ;  /* 0x0000001fff057819 */ /* 0x000fc80000011408 */
[----:B------:R-:W-:-:S07]  /*3820*/  LEA.HI R5, R5, R8, RZ, 0x7 ;  /* 0x0000000805057211 */ /* 0x000fce00078f38ff */
[----:B------:R-:W-:Y:S05]  /*3830*/  @!P0 BRA `(.L_x_84) ;  /* 0x0000000400f48947 */ /* 0x000fea0003800000 */
[----:B-1---5:R-:W0:Y:S01]  /*3840*/  S2R R0, SR_CTAID.X ;  /* 0x0000000000007919 */ /* 0x022e220000002500 */
[----:B------:R-:W-:Y:S01]  /*3850*/  LOP3.LUT R5, R5, 0xffffff80, RZ, 0xc0, !PT ;  /* 0xffffff8005057812 */ /* 0x000fe200078ec0ff */
[----:B------:R-:W-:Y:S01]  /*3860*/  ULDC UR4, c[0x0][0x384] ;  /* 0x0000e10000047ab9 */ /* 0x000fe20000000800 */
[C---:B------:R-:W-:Y:S01]  /*3870*/  LOP3.LUT P0, RZ, R8.reuse, 0x1f, RZ, 0xc0, !PT ;  /* 0x0000001f08ff7812 */ /* 0x040fe2000780c0ff */
[----:B------:R-:W1:Y:S01]  /*3880*/  S2R R10, SR_CTAID.Y ;  /* 0x00000000000a7919 */ /* 0x000e620000002600 */
[----:B------:R-:W-:Y:S01]  /*3890*/  ULDC UR5, c[0x0][0x388] ;  /* 0x0000e20000057ab9 */ /* 0x000fe20000000800 */
[----:B------:R-:W-:Y:S01]  /*38a0*/  IMAD.IADD R5, R8, 0x1, -R5 ;  /* 0x0000000108057824 */ /* 0x000fe200078e0a05 */
[----:B------:R-:W-:Y:S01]  /*38b0*/  LOP3.LUT R18, R3, 0x2, RZ, 0xfc, !PT ;  /* 0x0000000203127812 */ /* 0x000fe200078efcff */
[----:B------:R-:W-:Y:S01]  /*38c0*/  VIADD R22, R4, 0x1 ;  /* 0x0000000104167836 */ /* 0x000fe20000000000 */
[----:B------:R-:W-:Y:S01]  /*38d0*/  CS2R R6, SRZ ;  /* 0x0000000000067805 */ /* 0x000fe2000001ff00 */
[----:B---3--:R-:W-:Y:S01]  /*38e0*/  IMAD.MOV.U32 R2, RZ, RZ, RZ ;  /* 0x000000ffff027224 */ /* 0x008fe200078e00ff */
[----:B------:R-:W-:-:S02]  /*38f0*/  ISETP.NE.AND P1, PT, R5, RZ, PT ;  /* 0x000000ff0500720c */ /* 0x000fc40003f25270 */
[----:B------:R-:W-:Y:S02]  /*3900*/  CS2R R8, SRZ ;  /* 0x0000000000087805 */ /* 0x000fe4000001ff00 */
[----:B------:R-:W-:Y:S01]  /*3910*/  ISETP.NE.OR P0, PT, R5, RZ, !P0 ;  /* 0x000000ff0500720c */ /* 0x000fe20004705670 */
[----:B------:R-:W-:Y:S02]  /*3920*/  IMAD.MOV.U32 R5, RZ, RZ, 0x1 ;  /* 0x00000001ff057424 */ /* 0x000fe400078e00ff */
[----:B0-----:R-:W-:-:S04]  /*3930*/  IMAD.SHL.U32 R19, R0, 0x40, RZ ;  /* 0x0000004000137824 */ /* 0x001fc800078e00ff */
[----:B------:R-:W-:-:S04]  /*3940*/  IMAD.HI.U32 R0, R19, UR4, RZ ;  /* 0x0000000413007c27 */ /* 0x000fc8000f8e00ff */
[----:B-1----:R-:W-:Y:S01]  /*3950*/  IMAD.SHL.U32 R16, R10, 0x40, RZ ;  /* 0x000000400a107824 */ /* 0x002fe200078e00ff */
[----:B------:R-:W-:-:S07]  /*3960*/  SHF.R.U32.HI R0, RZ, UR5, R0 ;  /* 0x00000005ff007c19 */ /* 0x000fce0008011600 */
.L_x_88:
[----:B------:R-:W0:Y:S01]  /*3970*/  S2R R11, SR_CgaCtaId ;  /* 0x00000000000b7919 */ /* 0x000e220000008800 */
[----:B------:R-:W-:-:S04]  /*3980*/  MOV R10, 0x400 ;  /* 0x00000400000a7802 */ /* 0x000fc80000000f00 */
[----:B0-----:R-:W-:Y:S02]  /*3990*/  LEA R21, R11, R10, 0x18 ;  /* 0x0000000a0b157211 */ /* 0x001fe400078ec0ff */
[----:B------:R-:W-:-:S03]  /*39a0*/  SHF.L.U32 R10, R5, 0x1f, RZ ;  /* 0x0000001f050a7819 */ /* 0x000fc600000006ff */
[----:B------:R-:W-:-:S07]  /*39b0*/  IMAD R17, R2, 0x8, R21 ;  /* 0x0000000802117824 */ /* 0x000fce00078e0215 */
.L_x_85:
[----:B0-----:R0:W1:Y:S02]  /*39c0*/  SYNCS.PHASECHK.TRANS64.TRYWAIT P2, [R17+URZ+0x38070], R10 ;  /* 0x0380700a110075a7 */ /* 0x001064000804017f */
[----:B-1----:R-:W-:Y:S05]  /*39d0*/  @!P2 NANOSLEEP.SYNCS 0x989680 ;  /* 0x009896800000a95d */ /* 0x002fea0003900000 */
[----:B------:R-:W1:Y:S02]  /*39e0*/  @!P2 SYNCS.PHASECHK.TRANS64 P2, [R17+URZ+0x38070], R10 ;  /* 0x0380700a1100a5a7 */ /* 0x000e64000804007f */
[----:B-1----:R-:W-:Y:S05]  /*39f0*/  @!P2 BRA `(.L_x_85) ;  /* 0xfffffffc00f0a947 */ /* 0x002fea000383ffff */
[----:B0-----:R-:W0:Y:S02]  /*3a00*/  @!P1 LDC R10, c[0x0][0x580] ;  /* 0x00016000ff0a9b82 */ /* 0x001e240000000800 */
[----:B0-----:R0:W-:Y:S02]  /*3a10*/  @!P1 SYNCS.ARRIVE.TRANS64 RZ, [R17+URZ+0x38000], R10 ;  /* 0x0380000a11ff99a7 */ /* 0x0011e4000800003f */
[----:B0-----:R-:W-:-:S04]  /*3a20*/  PRMT R10, R18, 0x9910, RZ ;  /* 0x00009910120a7816 */ /* 0x001fc800000000ff */
[----:B------:R-:W-:-:S13]  /*3a30*/  ISETP.NE.AND P2, PT, R10, 0x2, PT ;  /* 0x000000020a00780c */ /* 0x000fda0003f45270 */
[----:B------:R-:W-:Y:S05]  /*3a40*/  @P2 BRA `(.L_x_86) ;  /* 0x0000000000042947 */ /* 0x000fea0003800000 */
[----:B------:R-:W-:Y:S01]  /*3a50*/  BPT.TRAP 0x1 ;  /* 0x000000040000795c */ /* 0x000fe20000300000 */
.L_x_86:
[----:B------:R-:W-:Y:S05]  /*3a60*/  @P0 BRA `(.L_x_87) ;  /* 0x0000000000040947 */ /* 0x000fea0003800000 */
[----:B------:R-:W-:Y:S01]  /*3a70*/  BPT.TRAP 0x1 ;  /* 0x000000040000795c */ /* 0x000fe20000300000 */
.L_x_87:
[----:B------:R-:W0:Y:S01]  /*3a80*/  LDC R12, c[0x0][0x380] ;  /* 0x0000e000ff0c7b82 */ /* 0x000e220000000800 */
[----:B------:R-:W-:Y:S01]  /*3a90*/  R2UR UR4, R0 ;  /* 0x00000000000472ca */ /* 0x000fe200000e0000 */
[----:B------:R-:W-:Y:S01]  /*3aa0*/  ULDC UR14, c[0x0][0x38c] ;  /* 0x0000e300000e7ab9 */ /* 0x000fe20000000800 */
[----:B------:R-:W-:Y:S01]  /*3ab0*/  R2UR UR13, R19 ;  /* 0x00000000130d72ca */ /* 0x000fe200000e0000 */
[----:B------:R-:W-:Y:S01]  /*3ac0*/  UISETP.NE.AND UP0, UPT, UR14, 0x1, UPT ;  /* 0x000000010e00788c */ /* 0x000fe2000bf05270 */
[----:B------:R-:W-:Y:S01]  /*3ad0*/  R2UR UR10, R21 ;  /* 0x00000000150a72ca */ /* 0x000fe200000e0000 */
[----:B------:R-:W-:Y:S01]  /*3ae0*/  ULDC UR23, c[0x0][0x398] ;  /* 0x0000e60000177ab9 */ /* 0x000fe20000000800 */
[----:B------:R-:W-:Y:S01]  /*3af0*/  R2UR UR16, R2 ;  /* 0x00000000021072ca */ /* 0x000fe200000e0000 */
[----:B------:R-:W1:Y:S01]  /*3b00*/  LDC.64 R10, c[0x0][0x3f8] ;  /* 0x0000fe00ff0a7b82 */ /* 0x000e620000000a00 */
[----:B------:R-:W-:Y:S01]  /*3b10*/  R2UR UR18, R8 ;  /* 0x00000000081272ca */ /* 0x000fe200000e0000 */
[----:B------:R-:W-:Y:S01]  /*3b20*/  ULDC UR12, c[0x0][0x3ec] ;  /* 0x0000fb00000c7ab9 */ /* 0x000fe20000000800 */
[----:B------:R-:W-:Y:S01]  /*3b30*/  R2UR UR17, R17 ;  /* 0x00000000111172ca */ /* 0x000fe200000e0000 */
[----:B------:R-:W-:Y:S01]  /*3b40*/  VIADD R22, R22, 0xffffffff ;  /* 0xffffffff16167836 */ /* 0x000fe20000000000 */
[----:B------:R-:W-:Y:S01]  /*3b50*/  ULDC.64 UR26, c[0x0][0x198] ;  /* 0x00006600001a7ab9 */ /* 0x000fe20000000a00 */
[----:B------:R-:W-:Y:S01]  /*3b60*/  ULDC.64 UR20, c[0x0][0x3f0] ;  /* 0x0000fc0000147ab9 */ /* 0x000fe20000000a00 */
[----:B------:R-:W-:Y:S01]  /*3b70*/  @UP0 ULDC.64 UR8, c[0x0][0x390] ;  /* 0x0000e40000080ab9 */ /* 0x000fe20000000a00 */
[----:B------:R-:W1:Y:S01]  /*3b80*/  LDC.64 R14, c[0x0][0x3d0] ;  /* 0x0000f400ff0e7b82 */ /* 0x000e620000000a00 */
[----:B------:R-:W-:Y:S01]  /*3b90*/  ISETP.GT.AND P6, PT, R22, 0x1, PT ;  /* 0x000000011600780c */ /* 0x000fe20003fc4270 */
[----:B------:R-:W-:Y:S01]  /*3ba0*/  VIADD R2, R2, 0x1 ;  /* 0x0000000102027836 */ /* 0x000fe20000000000 */
[----:B------:R-:W-:Y:S01]  /*3bb0*/  UMOV UR24, 0x0 ;  /* 0x0000000000187882 */ /* 0x000fe20000000000 */
[----:B------:R-:W-:-:S02]  /*3bc0*/  ULEA UR16, UR16, UR10, 0xd ;  /* 0x0000000a10107291 */ /* 0x000fc4000f8e683f */
[----:B------:R-:W-:Y:S01]  /*3bd0*/  USHF.L.U32 UR18, UR18, 0x6, URZ ;  /* 0x0000000612127899 */ /* 0x000fe2000800063f */
[----:B------:R-:W-:Y:S01]  /*3be0*/  ISETP.NE.AND P5, PT, R2, 0xe, PT ;  /* 0x0000000e0200780c */ /* 0x000fe20003fa5270 */
[----:B------:R-:W2:Y:S01]  /*3bf0*/  LDC.64 R20, c[0x0][0x3e0] ;  /* 0x0000f800ff147b82 */ /* 0x000ea20000000a00 */
[----:B0-----:R-:W-:Y:S01]  /*3c00*/  ISETP.NE.AND P2, PT, R12, 0x1, PT ;  /* 0x000000010c00780c */ /* 0x001fe20003f45270 */
[----:B------:R-:W-:Y:S01]  /*3c10*/  UIADD3 UR17, UR17, 0x38000, URZ ;  /* 0x0003800011117890 */ /* 0x000fe2000fffe03f */
[----:B------:R-:W-:Y:S01]  /*3c20*/  SEL R2, R2, RZ, P5 ;  /* 0x000000ff02027207 */ /* 0x000fe20002800000 */
[----:B------:R-:W-:-:S10]  /*3c30*/  UMOV UR25, 0x10000000 ;  /* 0x1000000000197882 */ /* 0x000fd40000000000 */
[----:B------:R-:W-:Y:S01]  /*3c40*/  @P2 IMAD.U32 R13, RZ, RZ, UR4 ;  /* 0x00000004ff0d2e24 */ /* 0x000fe2000f8e00ff */
[----:B------:R-:W-:Y:S01]  /*3c50*/  ULDC.64 UR4, c[0x0][0x3c8] ;  /* 0x0000f20000047ab9 */ /* 0x000fe20000000a00 */
[----:B-1----:R-:W-:Y:S02]  /*3c60*/  IMAD R11, R7, R14, R11 ;  /* 0x0000000e070b7224 */ /* 0x002fe400078e020b */
[----:B------:R-:W-:Y:S01]  /*3c70*/  IMAD R10, R9, UR5, R10 ;  /* 0x00000005090a7c24 */ /* 0x000fe2000f8e020a */
[----:B------:R-:W-:Y:S02]  /*3c80*/  @P2 R2UR UR13, R13 ;  /* 0x000000000d0d22ca */ /* 0x000fe400000e0000 */
[----:B------:R-:W0:Y:S01]  /*3c90*/  LDC R13, c[0x0][0x400] ;  /* 0x00010000ff0d7b82 */ /* 0x000e220000000800 */
[----:B------:R-:W-:Y:S02]  /*3ca0*/  IMAD.U32 R11, R11, 0x20, R10 ;  /* 0x000000200b0b7824 */ /* 0x000fe400078e000a */
[----:B------:R-:W-:-:S05]  /*3cb0*/  VIADD R10, R8, 0x1 ;  /* 0x00000001080a7836 */ /* 0x000fca0000000000 */
[----:B------:R-:W-:-:S03]  /*3cc0*/  ISETP.NE.AND P2, PT, R10, UR15, PT ;  /* 0x0000000f0a007c0c */ /* 0x000fc6000bf45270 */
[----:B------:R-:W-:Y:S02]  /*3cd0*/  UIMAD.WIDE.U32 UR6, UR13, UR8, URZ ;  /* 0x000000080d0672a5 */ /* 0x000fe4000f8e003f */
[----:B------:R-:W-:Y:S01]  /*3ce0*/  UMOV UR5, UR13 ;  /* 0x0000000d00057c82 */ /* 0x000fe20008000000 */
[----:B------:R-:W-:Y:S02]  /*3cf0*/  UIADD3 UR6, UP1, UR26, 0xf0, URZ ;  /* 0x000000f01a067890 */ /* 0x000fe4000ff3e03f */
[----:B------:R-:W-:Y:S02]  /*3d00*/  @UP0 USHF.R.U32.HI UR5, URZ, UR9, UR7 ;  /* 0x000000093f050299 */ /* 0x000fe40008011607 */
[----:B------:R-:W-:Y:S02]  /*3d10*/  UIADD3 UR7, -UR13, URZ, URZ ;  /* 0x0000003f0d077290 */ /* 0x000fe4000fffe13f */
[----:B------:R-:W-:Y:S01]  /*3d20*/  UISETP.NE.AND UP0, UPT, UR23, 0x1, UPT ;  /* 0x000000011700788c */ /* 0x000fe2000bf05270 */
[----:B------:R-:W-:-:S02]  /*3d30*/  ULDC.64 UR8, c[0x0][0x3c0] ;  /* 0x0000f00000087ab9 */ /* 0x000fc40000000a00 */
[----:B------:R-:W-:Y:S01]  /*3d40*/  UMOV UR22, UR5 ;  /* 0x0000000500167c82 */ /* 0x000fe20008000000 */
[----:B0-----:R-:W-:Y:S01]  /*3d50*/  IMAD R8, R6, R15, R13 ;  /* 0x0000000f06087224 */ /* 0x001fe200078e020d */
[----:B------:R-:W-:Y:S01]  /*3d60*/  UIADD3 UR26, UP2, UR26, 0x270, URZ ;  /* 0x000002701a1a7890 */ /* 0x000fe2000ff5e03f */
[----:B------:R-:W-:Y:S02]  /*3d70*/  VIADD R13, R9, 0x1 ;  /* 0x00000001090d7836 */ /* 0x000fe40000000000 */
[----:B------:R-:W-:Y:S01]  /*3d80*/  IMAD R12, R12, UR7, R19 ;  /* 0x000000070c0c7c24 */ /* 0x000fe2000f8e0213 */
[----:B------:R-:W-:Y:S01]  /*3d90*/  UIADD3 UR7, -UR5, URZ, URZ ;  /* 0x0000003f05077290 */ /* 0x000fe2000fffe13f */
[----:B------:R-:W-:Y:S01]  /*3da0*/  @P2 IMAD.MOV R13, RZ, RZ, R9 ;  /* 0x000000ffff0d2224 */ /* 0x000fe200078e0209 */
[----:B------:R-:W-:Y:S01]  /*3db0*/  @UP0 ULDC UR10, c[0x0][0x39c] ;  /* 0x0000e700000a0ab9 */ /* 0x000fe20000000800 */
[----:B------:R-:W-:Y:S01]  /*3dc0*/  IMAD.U32 R8, R8, 0x400, R11 ;  /* 0x0000040008087824 */ /* 0x000fe200078e000b */
[----:B------:R-:W-:Y:S01]  /*3dd0*/  R2UR UR19, R12 ;  /* 0x000000000c1372ca */ /* 0x000fe200000e0000 */
[----:B------:R-:W-:Y:S01]  /*3de0*/  UIMAD.WIDE.U32 UR10, UR5, UR10, URZ ;  /* 0x0000000a050a72a5 */ /* 0x000fe2000f8e003f */
[----:B--2---:R-:W-:Y:S01]  /*3df0*/  ISETP.NE.AND P3, PT, R13, R20, PT ;  /* 0x000000140d00720c */ /* 0x004fe20003f65270 */
[----:B------:R-:W-:Y:S01]  /*3e00*/  @UP0 ULDC UR29, c[0x0][0x3a0] ;  /* 0x0000e800001d0ab9 */ /* 0x000fe20000000800 */
[----:B------:R-:W-:Y:S01]  /*3e10*/  R2UR UR28, R8 ;  /* 0x00000000081c72ca */ /* 0x000fe200000e0000 */
[----:B------:R-:W-:Y:S01]  /*3e20*/  @UP0 USHF.R.U32.HI UR22, URZ, UR29, UR11 ;  /* 0x0000001d3f160299 */ /* 0x000fe2000801160b */
[C---:B------:R-:W-:Y:S01]  /*3e30*/  VIADD R12, R7.reuse, 0x1 ;  /* 0x00000001070c7836 */ /* 0x040fe20000000000 */
[----:B------:R-:W-:Y:S01]  /*3e40*/  UIMAD UR7, UR14, UR7, UR13 ;  /* 0x000000070e0772a4 */ /* 0x000fe2000f8e020d */
[----:B------:R-:W-:Y:S01]  /*3e50*/  R2UR UR13, R7 ;  /* 0x00000000070d72ca */ /* 0x000fe200000e0000 */
[----:B------:R-:W-:Y:S01]  /*3e60*/  UMOV UR10, UR18 ;  /* 0x00000012000a7c82 */ /* 0x000fe20008000000 */
[----:B------:R-:W-:Y:S01]  /*3e70*/  R2UR UR11, R16 ;  /* 0x00000000100b72ca */ /* 0x000fe200000e0000 */
[----:B------:R-:W-:Y:S01]  /*3e80*/  UIMAD UR20, UR7, UR9, UR20 ;  /* 0x00000009071472a4 */ /* 0x000fe2000f8e0214 */
[C---:B------:R-:W-:Y:S01]  /*3e90*/  R2UR UR14, R6.reuse ;  /* 0x00000000060e72ca */ /* 0x040fe200000e0000 */
[----:B------:R-:W-:Y:S01]  /*3ea0*/  UIMAD UR19, UR19, UR8, UR12 ;  /* 0x00000008131372a4 */ /* 0x000fe2000f8e020c */
[----:B------:R-:W-:Y:S01]  /*3eb0*/  R2UR UR12, R9 ;  /* 0x00000000090c72ca */ /* 0x000fe200000e0000 */
[----:B------:R-:W-:Y:S01]  /*3ec0*/  UIADD3 UR8, -UR22, URZ, URZ ;  /* 0x0000003f16087290 */ /* 0x000fe2000fffe13f */
[----:B------:R-:W-:Y:S01]  /*3ed0*/  @P3 IMAD.MOV R12, RZ, RZ, R7 ;  /* 0x000000ffff0c3224 */ /* 0x000fe200078e0207 */
[----:B------:R-:W-:Y:S01]  /*3ee0*/  UIADD3.X UR7, URZ, UR27, URZ, UP1, !UPT ;  /* 0x0000001b3f077290 */ /* 0x000fe20008ffe43f */
[----:B------:R-:W-:Y:S01]  /*3ef0*/  SEL R8, RZ, 0x1, P5 ;  /* 0x00000001ff087807 */ /* 0x000fe20002800000 */
[----:B------:R-:W-:Y:S01]  /*3f00*/  UIMAD UR5, UR23, UR8, UR5 ;  /* 0x00000008170572a4 */ /* 0x000fe2000f8e0205 */
[----:B------:R-:W-:Y:S01]  /*3f10*/  VIADD R11, R6, 0x1 ;  /* 0x00000001060b7836 */ /* 0x000fe20000000000 */
[----:B------:R-:W-:Y:S01]  /*3f20*/  ISETP.NE.AND P4, PT, R12, R21, PT ;  /* 0x000000150c00720c */ /* 0x000fe20003f85270 */
[----:B------:R-:W-:Y:S01]  /*3f30*/  UIADD3 UR8, UR16, 0x1c000, URZ ;  /* 0x0001c00010087890 */ /* 0x000fe2000fffe03f */
[----:B------:R-:W-:Y:S01]  /*3f40*/  LOP3.LUT R5, R5, R8, RZ, 0x3c, !PT ;  /* 0x0000000805057212 */ /* 0x000fe200078e3cff */
[----:B------:R-:W-:Y:S01]  /*3f50*/  UIMAD UR21, UR5, UR4, UR21 ;  /* 0x00000004051572a4 */ /* 0x000fe2000f8e0215 */
[----:B------:R-:W-:Y:S01]  /*3f60*/  SEL R8, R10, RZ, P2 ;  /* 0x000000ff0a087207 */ /* 0x000fe20001000000 */
[----:B------:R-:W-:Y:S01]  /*3f70*/  UPRMT UR4, UR28, 0x5410, URZ ;  /* 0x000054101c047896 */ /* 0x000fe2000800003f */
[----:B------:R-:W-:Y:S01]  /*3f80*/  SEL R9, R13, RZ, P3 ;  /* 0x000000ff0d097207 */ /* 0x000fe20001800000 */
[----:B------:R-:W-:Y:S01]  /*3f90*/  UIADD3.X UR27, URZ, UR27, URZ, UP2, !UPT ;  /* 0x0000001b3f1b7290 */ /* 0x000fe200097fe43f */
[----:B------:R-:W-:Y:S01]  /*3fa0*/  SEL R7, R12, RZ, P4 ;  /* 0x000000ff0c077207 */ /* 0x000fe20002000000 */
[----:B------:R-:W-:-:S04]  /*3fb0*/  UMOV UR9, UR17 ;  /* 0x0000001100097c82 */ /* 0x000fc80008000000 */
[----:B------:R-:W-:Y:S01]  /*3fc0*/  @P4 IMAD.MOV R11, RZ, RZ, R6 ;  /* 0x000000ffff0b4224 */ /* 0x000fe200078e0206 */
[----:B------:R0:W-:Y:S03]  /*3fd0*/  UTMALDG.5D.IM2COL [UR16], [UR6], UR4 ;  /* 0x00000010060073b4 */ /* 0x0001e60008060004 */
[----:B------:R-:W-:Y:S01]  /*3fe0*/  IMAD.MOV.U32 R6, RZ, RZ, R11 ;  /* 0x000000ffff067224 */ /* 0x000fe200078e000b */
[----:B------:R0:W-:Y:S02]  /*3ff0*/  UTMALDG.5D [UR8], [UR26], desc[UR24] ;  /* 0x000018081a0075b4 */ /* 0x0001e40008021000 */
[----:B0-----:R-:W-:Y:S05]  /*4000*/  @P6 BRA `(.L_x_88) ;  /* 0xfffffff800586947 */ /* 0x001fea000383ffff */
.L_x_84:
[----:B------:R-:W-:Y:S05]  /*4010*/  BSYNC B0 ;  /* 0x0000000000007941 */ /* 0x000fea0003800000 */
.L_x_83:
[----:B------:R-:W-:Y:S01]  /*4020*/  ISETP.GE.U32.AND P0, PT, R4, 0xe, PT ;  /* 0x0000000e0400780c */ /* 0x000fe20003f06070 */
[----:B------:R-:W-:-:S12]  /*4030*/  IMAD.MOV.U32 R5, RZ, RZ, 0x1 ;  /* 0x00000001ff057424 */ /* 0x000fd800078e00ff */
[----:B------:R-:W-:Y:S05]  /*4040*/  @!P0 BRA `(.L_x_89) ;  /* 0x00000000001c8947 */ /* 0x000fea0003800000 */
[----:B------:R-:W-:-:S05]  /*4050*/  SHF.R.U32.HI R6, RZ, 0x1, R4 ;  /* 0x00000001ff067819 */ /* 0x000fca0000011604 */
[----:B------:R-:W-:-:S05]  /*4060*/  IMAD.WIDE.U32 R6, R6, -0x6db6db6d, RZ ;  /* 0x9249249306067825 */ /* 0x000fca00078e00ff */
[----:B-1---5:R-:W-:-:S04]  /*4070*/  SHF.R.U32.HI R0, RZ, 0x2, R7 ;  /* 0x00000002ff007819 */ /* 0x022fc80000011607 */
[----:B------:R-:W-:-:S04]  /*4080*/  LOP3.LUT R0, R0, 0x1, RZ, 0xc0, !PT ;  /* 0x0000000100007812 */ /* 0x000fc800078ec0ff */
[----:B------:R-:W-:-:S04]  /*4090*/  ISETP.NE.U32.AND P0, PT, R0, 0x1, PT ;  /* 0x000000010000780c */ /* 0x000fc80003f05070 */
[----:B------:R-:W-:-:S04]  /*40a0*/  ISETP.NE.U32.AND.EX P0, PT, RZ, RZ, PT, P0 ;  /* 0x000000ffff00720c */ /* 0x000fc80003f05100 */
[----:B------:R-:W-:-:S09]  /*40b0*/  SEL R5, RZ, 0x1, !P0 ;  /* 0x00000001ff057807 */ /* 0x000fd20004000000 */
.L_x_89:
[----:B------:R-:W-:Y:S05]  /*40c0*/  WARPSYNC.ALL ;  /* 0x0000000000007948 */ /* 0x000fea0003800000 */
[----:B------:R-:W-:-:S13]  /*40d0*/  ELECT P0, URZ, PT ;  /* 0x00000000003f782f */ /* 0x000fda0003800000 */
[----:B------:R-:W-:Y:S05]  /*40e0*/  @!P0 EXIT ;  /* 0x000000000000894d */ /* 0x000fea0003800000 */
[----:B------:R-:W-:-:S04]  /*40f0*/  LOP3.LUT R3, R3, 0x2, RZ, 0xfc, !PT ;  /* 0x0000000203037812 */ /* 0x000fc800078efcff */
[----:B------:R-:W-:-:S13]  /*4100*/  ISETP.NE.AND P0, PT, R3, 0x3, PT ;  /* 0x000000030300780c */ /* 0x000fda0003f05270 */
[----:B------:R-:W-:Y:S05]  /*4110*/  @!P0 BRA `(.L_x_90) ;  /* 0x0000000000048947 */ /* 0x000fea0003800000 */
[----:B------:R-:W-:Y:S01]  /*4120*/  BPT.TRAP 0x1 ;  /* 0x000000040000795c */ /* 0x000fe20000300000 */
.L_x_90:
[----:B------:R-:W0:Y:S01]  /*4130*/  S2R R7, SR_CgaCtaId ;  /* 0x0000000000077919 */ /* 0x000e220000008800 */
[----:B---3-5:R-:W-:Y:S02]  /*4140*/  SHF.R.U32.HI R2, RZ, 0x1, R4 ;  /* 0x00000001ff027819 */ /* 0x028fe40000011604 */
[----:B-1----:R-:W-:-:S03]  /*4150*/  MOV R0, 0x400 ;  /* 0x0000040000007802 */ /* 0x002fc60000000f00 */
[----:B------:R-:W-:-:S05]  /*4160*/  IMAD.WIDE.U32 R2, R2, -0x6db6db6d, RZ ;  /* 0x9249249302027825 */ /* 0x000fca00078e00ff */
[----:B------:R-:W-:-:S05]  /*4170*/  SHF.R.U32.HI R3, RZ, 0x2, R3 ;  /* 0x00000002ff037819 */ /* 0x000fca0000011603 */
[----:B------:R-:W-:Y:S01]  /*4180*/  IMAD R3, R3, -0xe, R4 ;  /* 0xfffffff203037824 */ /* 0x000fe200078e0204 */
[----:B0-----:R-:W-:Y:S02]  /*4190*/  LEA R0, R7, R0, 0x18 ;  /* 0x0000000007007211 */ /* 0x001fe400078ec0ff */
[----:B------:R-:W-:-:S03]  /*41a0*/  SHF.L.U32 R7, R5, 0x1f, RZ ;  /* 0x0000001f05077819 */ /* 0x000fc600000006ff */
[----:B------:R-:W-:-:S04]  /*41b0*/  VIADD R0, R0, 0x38070 ;  /* 0x0003807000007836 */ /* 0x000fc80000000000 */
[----:B------:R-:W-:-:S07]  /*41c0*/  IMAD R2, R3, 0x8, R0 ;  /* 0x0000000803027824 */ /* 0x000fce00078e0200 */
.L_x_91:
[----:B0-----:R0:W1:Y:S02]  /*41d0*/  SYNCS.PHASECHK.TRANS64.TRYWAIT P0, [R2+URZ], R7 ;  /* 0x00000007020075a7 */ /* 0x001064000800017f */
[----:B-1----:R-:W-:Y:S05]  /*41e0*/  @!P0 NANOSLEEP.SYNCS 0x989680 ;  /* 0x009896800000895d */ /* 0x002fea0003900000 */
[----:B------:R-:W1:Y:S02]  /*41f0*/  @!P0 SYNCS.PHASECHK.TRANS64 P0, [R2+URZ], R7 ;  /* 0x00000007020085a7 */ /* 0x000e64000800007f */
[----:B-1----:R-:W-:Y:S05]  /*4200*/  @!P0 BRA `(.L_x_91) ;  /* 0xfffffffc00f08947 */ /* 0x002fea000383ffff */
[----:B------:R-:W-:-:S05]  /*4210*/  VIADD R3, R3, 0x1 ;  /* 0x0000000103037836 */ /* 0x000fca0000000000 */
[----:B------:R-:W-:-:S04]  /*4220*/  ISETP.NE.AND P0, PT, R3, 0xe, PT ;  /* 0x0000000e0300780c */ /* 0x000fc80003f05270 */
[----:B0-----:R-:W-:Y:S02]  /*4230*/  SEL R2, RZ, 0x1, P0 ;  /* 0x00000001ff027807 */ /* 0x001fe40000000000 */
[----:B------:R-:W-:Y:S02]  /*4240*/  SEL R3, R3, RZ, P0 ;  /* 0x000000ff03037207 */ /* 0x000fe40000000000 */
[----:B------:R-:W-:-:S03]  /*4250*/  LOP3.LUT R7, R5, R2, RZ, 0x3c, !PT ;  /* 0x0000000205077212 */ /* 0x000fc600078e3cff */
[----:B------:R-:W-:Y:S01]  /*4260*/  IMAD R2, R3, 0x8, R0 ;  /* 0x0000000803027824 */ /* 0x000fe200078e0200 */
[----:B------:R-:W-:-:S07]  /*4270*/  SHF.L.U32 R5, R7, 0x1f, RZ ;  /* 0x0000001f07057819 */ /* 0x000fce00000006ff */
.L_x_92:
        /* <DEDUP_REMOVED lines=11> */
.L_x_93:
        /* <DEDUP_REMOVED lines=11> */
.L_x_94:
        /* <DEDUP_REMOVED lines=11> */
.L_x_95:
        /* <DEDUP_REMOVED lines=11> */
.L_x_96:
        /* <DEDUP_REMOVED lines=11> */
.L_x_97:
        /* <DEDUP_REMOVED lines=11> */
.L_x_98:
        /* <DEDUP_REMOVED lines=11> */
.L_x_99:
        /* <DEDUP_REMOVED lines=11> */
.L_x_100:
        /* <DEDUP_REMOVED lines=11> */
.L_x_101:
        /* <DEDUP_REMOVED lines=11> */
.L_x_102:
        /* <DEDUP_REMOVED lines=11> */
.L_x_103:
        /* <DEDUP_REMOVED lines=11> */
.L_x_104:
[----:B0-----:R0:W1:Y:S02]  /*4ac0*/  SYNCS.PHASECHK.TRANS64.TRYWAIT P0, [R3+URZ], R0 ;  /* 0x00000000030075a7 */ /* 0x001064000800017f */
[----:B-1----:R-:W-:Y:S05]  /*4ad0*/  @!P0 NANOSLEEP.SYNCS 0x989680 ;  /* 0x009896800000895d */ /* 0x002fea0003900000 */
[----:B------:R-:W1:Y:S02]  /*4ae0*/  @!P0 SYNCS.PHASECHK.TRANS64 P0, [R3+URZ], R0 ;  /* 0x00000000030085a7 */ /* 0x000e64000800007f */
[----:B-1----:R-:W-:Y:S05]  /*4af0*/  @P0 EXIT ;  /* 0x000000000000094d */ /* 0x002fea0003800000 */
[----:B------:R-:W-:Y:S05]  /*4b00*/  BRA `(.L_x_104) ;  /* 0xfffffffc00ec7947 */ /* 0x000fea000383ffff */
.L_x_105:
[----:B------:R-:W-:-:S00]  /*4b10*/  BRA `(.L_x_105) ;  /* 0xfffffffc00fc7947 */ /* 0x000fc0000383ffff */
[----:B------:R-:W-:-:S00]  /*4b20*/  NOP ;  /* 0x0000000000007918 */ /* 0x000fc00000000000 */
        /* <DEDUP_REMOVED lines=13> */
.L_x_106:


//--------------------- .nv.shared._ZN7cutlass13device_kernelINS_4conv6kernel13ConvUniversalINS1_16ConvProblemShapeILNS1_8OperatorE0ELi3EEENS1_10collective14CollectiveConvINS1_46MainloopSm90TmaGmmaWarpSpecializedImplicitGemmILS5_0ELi14ELi3EN4cute5tupleIJNSA_1CILi1EEESD_SD_EEENS1_36KernelImplicitTmaWarpSpecializedSm90ELi1EEENSB_IJNSC_ILi64EEESH_NSB_IJSH_EEEEEENS_6half_tESK_NSA_8TiledMMAINSA_8MMA_AtomIJNSA_4SM904GMMA25MMA_64x64x16_F32F16F16_SSILNSO_5MajorE0ELSQ_0ELNSO_7ScaleInE1ELSR_1EEEEEENSA_6LayoutISE_NSB_IJNSC_ILi0EEESV_SV_EEEEENSB_IJNSA_10UnderscoreESY_SY_EEEEENS7_6detail26Sm90ImplicitGemmTileTraitsINSA_20SM90_TMA_LOAD_IM2COLENSA_14ComposedLayoutINSA_7SwizzleILi3ELi4ELi3EEENSA_18smem_ptr_flag_bitsILi16EEENSU_INSB_IJNSB_IJNSC_ILi8EEES19_EEENSB_IJSH_SD_EEENSB_IJSD_NSC_ILi14EEEEEEEEENSB_IJNSB_IJSH_NSC_ILi512EEEEEENSB_IJSD_SV_EEENSB_IJSV_NSC_ILi4096EEEEEEEEEEEEEvEENS12_INSA_13SM90_TMA_LOADES1M_vEEEENS_8epilogue10collective6detail29Sm90TmaWarpSpecializedAdapterINS1S_15DefaultEpilogueISK_NSB_IJNSB_IJllllEEESD_SV_EEES1X_NS1R_6thread17LinearCombinationISK_Li1EffLNS1Y_9ScaleType4KindE0ELNS_15FloatRoundStyleE2ESK_EENS_4gemm15EpilogueDefaultEEEEEvvEEEEvNT_6ParamsE --------------------------
	.section	.nv.shared._ZN7cutlass13device_kernelINS_4conv6kernel13ConvUniversalINS1_16ConvProblemShapeILNS1_8OperatorE0ELi3EEENS1_10collective14CollectiveConvINS1_46MainloopSm90TmaGmmaWarpSpecializedImplicitGemmILS5_0ELi14ELi3EN4cute5tupleIJNSA_1CILi1EEESD_SD_EEENS1_36KernelImplicitTmaWarpSpecializedSm90ELi1EEENSB_IJNSC_ILi64EEESH_NSB_IJSH_EEEEEENS_6half_tESK_NSA_8TiledMMAINSA_8MMA_AtomIJNSA_4SM904GMMA25MMA_64x64x16_F32F16F16_SSILNSO_5MajorE0ELSQ_0ELNSO_7ScaleInE1ELSR_1EEEEEENSA_6LayoutISE_NSB_IJNSC_ILi0EEESV_SV_EEEEENSB_IJNSA_10UnderscoreESY_SY_EEEEENS7_6detail26Sm90ImplicitGemmTileTraitsINSA_20SM90_TMA_LOAD_IM2COLENSA_14ComposedLayoutINSA_7SwizzleILi3ELi4ELi3EEENSA_18smem_ptr_flag_bitsILi16EEENSU_INSB_IJNSB_IJNSC_ILi8EEES19_EEENSB_IJSH_SD_EEENSB_IJSD_NSC_ILi14EEEEEEEEENSB_IJNSB_IJSH_NSC_ILi512EEEEEENSB_IJSD_SV_EEENSB_IJSV_NSC_ILi4096EEEEEEEEEEEEEvEENS12_INSA_13SM90_TMA_LOADES1M_vEEEENS_8epilogue10collective6detail29Sm90TmaWarpSpecializedAdapterINS1S_15DefaultEpilogueISK_NSB_IJNSB_IJllllEEESD_SV_EEES1X_NS1R_6thread17LinearCombinationISK_Li1EffLNS1Y_9ScaleType4KindE0ELNS_15FloatRoundStyleE2ESK_EENS_4gemm15EpilogueDefaultEEEEEvvEEEEvNT_6ParamsE,"aw",@nobits
	.sectionflags	@""
	.align	16
	.zero		1024


//--------------------- .nv.shared.reserved.0     --------------------------
	.section	.nv.shared.reserved.0,"aw",@nobits
	.weak		__nv_reservedSMEM_offset_0_alias
	.size		__nv_reservedSMEM_offset_0_alias, 0, 0
	.other		__nv_reservedSMEM_offset_0_alias,@"STO_CUDA_RESERVED_SHARED STV_DEFAULT"
__nv_reservedSMEM_offset_0_alias:
	.zero		0


//--------------------- .nv.global                --------------------------
	.section	.nv.global,"aw",@nobits
.nv.global:
	.type		_ZN39_INTERNAL_658a1de6_4_k_cu_62a3f57b_27874cute1_E,@object
	.size		_ZN39_INTERNAL_658a1de6_4_k_cu_62a3f57b_27874cute1_E,(_ZN39_INTERNAL_658a1de6_4_k_cu_62a3f57b_27874cuda3std3__45__cpo6cbeginE - _ZN39_INTERNAL_658a1de6_4_k_cu_62a3f57b_27874cute1_E)
_ZN39_INTERNAL_658a1de6_4_k_cu_62a3f57b_27874cute1_E:
	.zero		1
	.type		_ZN39_INTERNAL_658a1de6_4_k_cu_62a3f57b_27874cuda3std3__45__cpo6cbeginE,@object
	.size		_ZN39_INTERNAL_658a1de6_4_k_cu_62a3f57b_27874cuda3std3__45__cpo6cbeginE,(_ZN39_INTERNAL_658a1de6_4_k_cu_62a3f57b_27874cuda3std3__48in_placeE - _ZN39_INTERNAL_658a1de6_4_k_cu_62a3f57b_27874cuda3std3__45__cpo6cbeginE)
_ZN39_INTERNAL_658a1de6_4_k_cu_62a3f57b_27874cuda3std3__45__cpo6cbeginE:
	.zero		1
	.type		_ZN39_INTERNAL_658a1de6_4_k_cu_62a3f57b_27874cuda3std3__48in_placeE,@object
	.size		_ZN39_INTERNAL_658a1de6_4_k_cu_62a3f57b_27874cuda3std3__48in_placeE,(_ZN39_INTERNAL_658a1de6_4_k_cu_62a3f57b_27874cuda3std6ranges3__45__cpo9iter_moveE - _ZN39_INTERNAL_658a1de6_4_k_cu_62a3f57b_27874cuda3std3__48in_placeE)
_ZN39_INTERNAL_658a1de6_4_k_cu_62a3f57b_27874cuda3std3__48in_placeE:
	.zero		1
	.type		_ZN39_INTERNAL_658a1de6_4_k_cu_62a3f57b_27874cuda3std6ranges3__45__cpo9iter_moveE,@object
	.size		_ZN39_INTERNAL_658a1de6_4_k_cu_62a3f57b_27874cuda3std6ranges3__45__cpo9iter_moveE,(_ZN39_INTERNAL_658a1de6_4_k_cu_62a3f57b_27874cuda3std3__45__cpo5beginE - _ZN39_INTERNAL_658a1de6_4_k_cu_62a3f57b_27874cuda3std6ranges3__45__cpo9iter_moveE)
_ZN39_INTERNAL_658a1de6_4_k_cu_62a3f57b_27874cuda3std6ranges3__45__cpo9iter_moveE:
	.zero		1
	.type		_ZN39_INTERNAL_658a1de6_4_k_cu_62a3f57b_27874cuda3std3__45__cpo5beginE,@object
	.size		_ZN39_INTERNAL_658a1de6_4_k_cu_62a3f57b_27874cuda3std3__45__cpo5beginE,(_ZN39_INTERNAL_658a1de6_4_k_cu_62a3f57b_27874cuda3std3__441_GLOBAL__N__658a1de6_4_k_cu_62a3f57b_27876ignoreE - _ZN39_INTERNAL_658a1de6_4_k_cu_62a3f57b_27874cuda3std3__45__cpo5beginE)
_ZN39_INTERNAL_658a1de6_4_k_cu_62a3f57b_27874cuda3std3__45__cpo5beginE:
	.zero		1
	.type		_ZN39_INTERNAL_658a1de6_4_k_cu_62a3f57b_27874cuda3std3__441_GLOBAL__N__658a1de6_4_k_cu_62a3f57b_27876ignoreE,@object
	.size		_ZN39_INTERNAL_658a1de6_4_k_cu_62a3f57b_27874cuda3std3__441_GLOBAL__N__658a1de6_4_k_cu_62a3f57b_27876ignoreE,(_ZN39_INTERNAL_658a1de6_4_k_cu_62a3f57b_27874cute7productE - _ZN39_INTERNAL_658a1de6_4_k_cu_62a3f57b_27874cuda3std3__441_GLOBAL__N__658a1de6_4_k_cu_62a3f57b_27876ignoreE)
_ZN39_INTERNAL_658a1de6_4_k_cu_62a3f57b_27874cuda3std3__441_GLOBAL__N__658a1de6_4_k_cu_62a3f57b_27876ignoreE:
	.zero		1
	.type		_ZN39_INTERNAL_658a1de6_4_k_cu_62a3f57b_27874cute7productE,@object
	.size		_ZN39_INTERNAL_658a1de6_4_k_cu_62a3f57b_27874cute7productE,(_ZN39_INTERNAL_658a1de6_4_k_cu_62a3f57b_27874cuda3std3__45__cpo3endE - _ZN39_INTERNAL_658a1de6_4_k_cu_62a3f57b_27874cute7productE)
_ZN39_INTERNAL_658a1de6_4_k_cu_62a3f57b_27874cute7productE:
	.zero		1
	.type		_ZN39_INTERNAL_658a1de6_4_k_cu_62a3f57b_27874cuda3std3__45__cpo3endE,@object
	.size		_ZN39_INTERNAL_658a1de6_4_k_cu_62a3f57b_27874cuda3std3__45__cpo3endE,(_ZN39_INTERNAL_658a1de6_4_k_cu_62a3f57b_27874cuda3std3__419piecewise_constructE - _ZN39_INTERNAL_658a1de6_4_k_cu_62a3f57b_27874cuda3std3__45__cpo3endE)
_ZN39_INTERNAL_658a1de6_4_k_cu_62a3f57b_27874cuda3std3__45__cpo3endE:
	.zero		1
	.type		_ZN39_INTERNAL_658a1de6_4_k_cu_62a3f57b_27874cuda3std3__419piecewise_constructE,@object
	.size		_ZN39_INTERNAL_658a1de6_4_k_cu_62a3f57b_27874cuda3std3__419piecewise_constructE,(_ZN39_INTERNAL_658a1de6_4_k_cu_62a3f57b_27874cuda3std3__45__cpo4cendE - _ZN39_INTERNAL_658a1de6_4_k_cu_62a3f57b_27874cuda3std3__419piecewise_constructE)
_ZN39_INTERNAL_658a1de6_4_k_cu_62a3f57b_27874cuda3std3__419piecewise_constructE:
	.zero		1
	.type		_ZN39_INTERNAL_658a1de6_4_k_cu_62a3f57b_27874cuda3std3__45__cpo4cendE,@object
	.size		_ZN39_INTERNAL_658a1de6_4_k_cu_62a3f57b_27874cuda3std3__45__cpo4cendE,(_ZN39_INTERNAL_658a1de6_4_k_cu_62a3f57b_27874cuda3std6ranges3__45__cpo4swapE - _ZN39_INTERNAL_658a1de6_4_k_cu_62a3f57b_27874cuda3std3__45__cpo4cendE)
_ZN39_INTERNAL_658a1de6_4_k_cu_62a3f57b_27874cuda3std3__45__cpo4cendE:
	.zero		1
	.type		_ZN39_INTERNAL_658a1de6_4_k_cu_62a3f57b_27874cuda3std6ranges3__45__cpo4swapE,@object
	.size		_ZN39_INTERNAL_658a1de6_4_k_cu_62a3f57b_27874cuda3std6ranges3__45__cpo4swapE,(.L_7 - _ZN39_INTERNAL_658a1de6_4_k_cu_62a3f57b_27874cuda3std6ranges3__45__cpo4swapE)
_ZN39_INTERNAL_658a1de6_4_k_cu_62a3f57b_27874cuda3std6ranges3__45__cpo4swapE:
	.zero		1
.L_7:


//--------------------- .nv.constant0._ZN7cutlass13device_kernelINS_4conv6kernel13ConvUniversalINS1_16ConvProblemShapeILNS1_8OperatorE0ELi3EEENS1_10collective14CollectiveConvINS1_46MainloopSm90TmaGmmaWarpSpecializedImplicitGemmILS5_0ELi14ELi3EN4cute5tupleIJNSA_1CILi1EEESD_SD_EEENS1_36KernelImplicitTmaWarpSpecializedSm90ELi1EEENSB_IJNSC_ILi64EEESH_NSB_IJSH_EEEEEENS_6half_tESK_NSA_8TiledMMAINSA_8MMA_AtomIJNSA_4SM904GMMA25MMA_64x64x16_F32F16F16_SSILNSO_5MajorE0ELSQ_0ELNSO_7ScaleInE1ELSR_1EEEEEENSA_6LayoutISE_NSB_IJNSC_ILi0EEESV_SV_EEEEENSB_IJNSA_10UnderscoreESY_SY_EEEEENS7_6detail26Sm90ImplicitGemmTileTraitsINSA_20SM90_TMA_LOAD_IM2COLENSA_14ComposedLayoutINSA_7SwizzleILi3ELi4ELi3EEENSA_18smem_ptr_flag_bitsILi16EEENSU_INSB_IJNSB_IJNSC_ILi8EEES19_EEENSB_IJSH_SD_EEENSB_IJSD_NSC_ILi14EEEEEEEEENSB_IJNSB_IJSH_NSC_ILi512EEEEEENSB_IJSD_SV_EEENSB_IJSV_NSC_ILi4096EEEEEEEEEEEEEvEENS12_INSA_13SM90_TMA_LOADES1M_vEEEENS_8epilogue10collective6detail29Sm90TmaWarpSpecializedAdapterINS1S_15DefaultEpilogueISK_NSB_IJNSB_IJllllEEESD_SV_EEES1X_NS1R_6thread17LinearCombinationISK_Li1EffLNS1Y_9ScaleType4KindE0ELNS_15FloatRoundStyleE2ESK_EENS_4gemm15EpilogueDefaultEEEEEvvEEEEvNT_6ParamsE --------------------------
	.section	.nv.constant0._ZN7cutlass13device_kernelINS_4conv6kernel13ConvUniversalINS1_16ConvProblemShapeILNS1_8OperatorE0ELi3EEENS1_10collective14CollectiveConvINS1_46MainloopSm90TmaGmmaWarpSpecializedImplicitGemmILS5_0ELi14ELi3EN4cute5tupleIJNSA_1CILi1EEESD_SD_EEENS1_36KernelImplicitTmaWarpSpecializedSm90ELi1EEENSB_IJNSC_ILi64EEESH_NSB_IJSH_EEEEEENS_6half_tESK_NSA_8TiledMMAINSA_8MMA_AtomIJNSA_4SM904GMMA25MMA_64x64x16_F32F16F16_SSILNSO_5MajorE0ELSQ_0ELNSO_7ScaleInE1ELSR_1EEEEEENSA_6LayoutISE_NSB_IJNSC_ILi0EEESV_SV_EEEEENSB_IJNSA_10UnderscoreESY_SY_EEEEENS7_6detail26Sm90ImplicitGemmTileTraitsINSA_20SM90_TMA_LOAD_IM2COLENSA_14ComposedLayoutINSA_7SwizzleILi3ELi4ELi3EEENSA_18smem_ptr_flag_bitsILi16EEENSU_INSB_IJNSB_IJNSC_ILi8EEES19_EEENSB_IJSH_SD_EEENSB_IJSD_NSC_ILi14EEEEEEEEENSB_IJNSB_IJSH_NSC_ILi512EEEEEENSB_IJSD_SV_EEENSB_IJSV_NSC_ILi4096EEEEEEEEEEEEEvEENS12_INSA_13SM90_TMA_LOADES1M_vEEEENS_8epilogue10collective6detail29Sm90TmaWarpSpecializedAdapterINS1S_15DefaultEpilogueISK_NSB_IJNSB_IJllllEEESD_SV_EEES1X_NS1R_6thread17LinearCombinationISK_Li1EffLNS1Y_9ScaleType4KindE0ELNS_15FloatRoundStyleE2ESK_EENS_4gemm15EpilogueDefaultEEEEEvvEEEEvNT_6ParamsE,"a",@progbits
	.sectionflags	@""
	.align	4
.nv.constant0._ZN7cutlass13device_kernelINS_4conv6kernel13ConvUniversalINS1_16ConvProblemShapeILNS1_8OperatorE0ELi3EEENS1_10collective14CollectiveConvINS1_46MainloopSm90TmaGmmaWarpSpecializedImplicitGemmILS5_0ELi14ELi3EN4cute5tupleIJNSA_1CILi1EEESD_SD_EEENS1_36KernelImplicitTmaWarpSpecializedSm90ELi1EEENSB_IJNSC_ILi64EEESH_NSB_IJSH_EEEEEENS_6half_tESK_NSA_8TiledMMAINSA_8MMA_AtomIJNSA_4SM904GMMA25MMA_64x64x16_F32F16F16_SSILNSO_5MajorE0ELSQ_0ELNSO_7ScaleInE1ELSR_1EEEEEENSA_6LayoutISE_NSB_IJNSC_ILi0EEESV_SV_EEEEENSB_IJNSA_10UnderscoreESY_SY_EEEEENS7_6detail26Sm90ImplicitGemmTileTraitsINSA_20SM90_TMA_LOAD_IM2COLENSA_14ComposedLayoutINSA_7SwizzleILi3ELi4ELi3EEENSA_18smem_ptr_flag_bitsILi16EEENSU_INSB_IJNSB_IJNSC_ILi8EEES19_EEENSB_IJSH_SD_EEENSB_IJSD_NSC_ILi14EEEEEEEEENSB_IJNSB_IJSH_NSC_ILi512EEEEEENSB_IJSD_SV_EEENSB_IJSV_NSC_ILi4096EEEEEEEEEEEEEvEENS12_INSA_13SM90_TMA_LOADES1M_vEEEENS_8epilogue10collective6detail29Sm90TmaWarpSpecializedAdapterINS1S_15DefaultEpilogueISK_NSB_IJNSB_IJllllEEESD_SV_EEES1X_NS1R_6thread17LinearCombinationISK_Li1EffLNS1Y_9ScaleType4KindE0ELNS_15FloatRoundStyleE2ESK_EENS_4gemm15EpilogueDefaultEEEEEvvEEEEvNT_6ParamsE:
	.zero		1664


//--------------------- SYMBOLS --------------------------

	.type		.nv.reservedSmem.offset0,@object
	.size		.nv.reservedSmem.offset0,0x4
